//
// Generated by NVIDIA NVVM Compiler
//
// Compiler Build ID: CL-36424714
// Cuda compilation tools, release 13.0, V13.0.88
// Based on NVVM 20.0.0
//

.version 9.0
.target sm_100
.address_size 64

	// .globl	_Z6matmulPfS_S_ii
// _ZZ6matmulPfS_S_iiE8shared_0 has been demoted

.visible .entry _Z6matmulPfS_S_ii(
	.param .u64 .ptr .align 1 _Z6matmulPfS_S_ii_param_0,
	.param .u64 .ptr .align 1 _Z6matmulPfS_S_ii_param_1,
	.param .u64 .ptr .align 1 _Z6matmulPfS_S_ii_param_2,
	.param .u32 _Z6matmulPfS_S_ii_param_3,
	.param .u32 _Z6matmulPfS_S_ii_param_4
)
{
	.reg .pred 	%p<3>;
	.reg .b32 	%r<92>;
	.reg .b32 	%f<1172>;
	.reg .b64 	%rd<108>;
	// demoted variable
	.shared .align 4 .b8 _ZZ6matmulPfS_S_iiE8shared_0[2112];
	ld.param.u32 	%r9, [_Z6matmulPfS_S_ii_param_3];
	setp.lt.s32 	%p1, %r9, 1;
	mov.f32 	%f1140, 0f00000000;
	mov.f32 	%f1141, %f1140;
	mov.f32 	%f1142, %f1140;
	mov.f32 	%f1143, %f1140;
	mov.f32 	%f1144, %f1140;
	mov.f32 	%f1145, %f1140;
	mov.f32 	%f1146, %f1140;
	mov.f32 	%f1147, %f1140;
	mov.f32 	%f1148, %f1140;
	mov.f32 	%f1149, %f1140;
	mov.f32 	%f1150, %f1140;
	mov.f32 	%f1151, %f1140;
	mov.f32 	%f1152, %f1140;
	mov.f32 	%f1153, %f1140;
	mov.f32 	%f1154, %f1140;
	mov.f32 	%f1155, %f1140;
	mov.f32 	%f1156, %f1140;
	mov.f32 	%f1157, %f1140;
	mov.f32 	%f1158, %f1140;
	mov.f32 	%f1159, %f1140;
	mov.f32 	%f1160, %f1140;
	mov.f32 	%f1161, %f1140;
	mov.f32 	%f1162, %f1140;
	mov.f32 	%f1163, %f1140;
	mov.f32 	%f1164, %f1140;
	mov.f32 	%f1165, %f1140;
	mov.f32 	%f1166, %f1140;
	mov.f32 	%f1167, %f1140;
	mov.f32 	%f1168, %f1140;
	mov.f32 	%f1169, %f1140;
	mov.f32 	%f1170, %f1140;
	mov.f32 	%f1171, %f1140;
	@%p1 bra 	$L__BB0_3;
	mov.u32 	%r11, %ctaid.y;
	mov.u32 	%r12, %tid.y;
	mov.u32 	%r13, %tid.x;
	shr.u32 	%r14, %r13, 4;
	and.b32  	%r15, %r13, 15;
	mov.u32 	%r16, %ctaid.x;
	shl.b32 	%r17, %r16, 7;
	add.s32 	%r18, %r13, %r17;
	add.s32 	%r90, %r18, 16384;
	shl.b32 	%r19, %r11, 16;
	add.s32 	%r20, %r12, %r14;
	shl.b32 	%r21, %r20, 11;
	add.s32 	%r22, %r19, %r21;
	or.b32  	%r89, %r22, %r15;
	mov.f32 	%f1171, 0f00000000;
	mov.b32 	%r91, 49152;
	mov.u32 	%r26, _ZZ6matmulPfS_S_iiE8shared_0;
	mad.lo.s32 	%r27, %r15, 132, %r26;
	shr.u32 	%r28, %r13, 2;
	and.b32  	%r29, %r28, 252;
	add.s32 	%r30, %r27, %r29;
	mov.f32 	%f1170, %f1171;
	mov.f32 	%f1169, %f1171;
	mov.f32 	%f1168, %f1171;
	mov.f32 	%f1167, %f1171;
	mov.f32 	%f1166, %f1171;
	mov.f32 	%f1165, %f1171;
	mov.f32 	%f1164, %f1171;
	mov.f32 	%f1163, %f1171;
	mov.f32 	%f1162, %f1171;
	mov.f32 	%f1161, %f1171;
	mov.f32 	%f1160, %f1171;
	mov.f32 	%f1159, %f1171;
	mov.f32 	%f1158, %f1171;
	mov.f32 	%f1157, %f1171;
	mov.f32 	%f1156, %f1171;
	mov.f32 	%f1155, %f1171;
	mov.f32 	%f1154, %f1171;
	mov.f32 	%f1153, %f1171;
	mov.f32 	%f1152, %f1171;
	mov.f32 	%f1151, %f1171;
	mov.f32 	%f1150, %f1171;
	mov.f32 	%f1149, %f1171;
	mov.f32 	%f1148, %f1171;
	mov.f32 	%f1147, %f1171;
	mov.f32 	%f1146, %f1171;
	mov.f32 	%f1145, %f1171;
	mov.f32 	%f1144, %f1171;
	mov.f32 	%f1143, %f1171;
	mov.f32 	%f1142, %f1171;
	mov.f32 	%f1141, %f1171;
	mov.f32 	%f1140, %f1171;
$L__BB0_2:
	ld.param.u32 	%r88, [_Z6matmulPfS_S_ii_param_3];
	ld.param.u64 	%rd106, [_Z6matmulPfS_S_ii_param_1];
	ld.param.u64 	%rd105, [_Z6matmulPfS_S_ii_param_0];
	add.s32 	%r23, %r89, 49152;
	cvta.to.global.u64 	%rd4, %rd105;
	mul.wide.u32 	%rd5, %r23, 4;
	add.s64 	%rd6, %rd4, %rd5;
	ld.global.f32 	%f99, [%rd6];
	st.shared.f32 	[%r30], %f99;
	bar.sync 	0;
	ld.shared.f32 	%f100, [_ZZ6matmulPfS_S_iiE8shared_0];
	ld.shared.f32 	%f101, [_ZZ6matmulPfS_S_iiE8shared_0+4];
	ld.shared.f32 	%f102, [_ZZ6matmulPfS_S_iiE8shared_0+8];
	ld.shared.f32 	%f103, [_ZZ6matmulPfS_S_iiE8shared_0+12];
	ld.shared.f32 	%f104, [_ZZ6matmulPfS_S_iiE8shared_0+16];
	ld.shared.f32 	%f105, [_ZZ6matmulPfS_S_iiE8shared_0+20];
	ld.shared.f32 	%f106, [_ZZ6matmulPfS_S_iiE8shared_0+24];
	ld.shared.f32 	%f107, [_ZZ6matmulPfS_S_iiE8shared_0+28];
	ld.shared.f32 	%f108, [_ZZ6matmulPfS_S_iiE8shared_0+32];
	ld.shared.f32 	%f109, [_ZZ6matmulPfS_S_iiE8shared_0+36];
	ld.shared.f32 	%f110, [_ZZ6matmulPfS_S_iiE8shared_0+40];
	ld.shared.f32 	%f111, [_ZZ6matmulPfS_S_iiE8shared_0+44];
	ld.shared.f32 	%f112, [_ZZ6matmulPfS_S_iiE8shared_0+48];
	ld.shared.f32 	%f113, [_ZZ6matmulPfS_S_iiE8shared_0+52];
	ld.shared.f32 	%f114, [_ZZ6matmulPfS_S_iiE8shared_0+56];
	ld.shared.f32 	%f115, [_ZZ6matmulPfS_S_iiE8shared_0+60];
	ld.shared.f32 	%f116, [_ZZ6matmulPfS_S_iiE8shared_0+64];
	ld.shared.f32 	%f117, [_ZZ6matmulPfS_S_iiE8shared_0+68];
	ld.shared.f32 	%f118, [_ZZ6matmulPfS_S_iiE8shared_0+72];
	ld.shared.f32 	%f119, [_ZZ6matmulPfS_S_iiE8shared_0+76];
	ld.shared.f32 	%f120, [_ZZ6matmulPfS_S_iiE8shared_0+80];
	ld.shared.f32 	%f121, [_ZZ6matmulPfS_S_iiE8shared_0+84];
	ld.shared.f32 	%f122, [_ZZ6matmulPfS_S_iiE8shared_0+88];
	ld.shared.f32 	%f123, [_ZZ6matmulPfS_S_iiE8shared_0+92];
	ld.shared.f32 	%f124, [_ZZ6matmulPfS_S_iiE8shared_0+96];
	ld.shared.f32 	%f125, [_ZZ6matmulPfS_S_iiE8shared_0+100];
	ld.shared.f32 	%f126, [_ZZ6matmulPfS_S_iiE8shared_0+104];
	ld.shared.f32 	%f127, [_ZZ6matmulPfS_S_iiE8shared_0+108];
	ld.shared.f32 	%f128, [_ZZ6matmulPfS_S_iiE8shared_0+112];
	ld.shared.f32 	%f129, [_ZZ6matmulPfS_S_iiE8shared_0+116];
	ld.shared.f32 	%f130, [_ZZ6matmulPfS_S_iiE8shared_0+120];
	ld.shared.f32 	%f131, [_ZZ6matmulPfS_S_iiE8shared_0+124];
	add.s32 	%r31, %r90, -16384;
	cvta.to.global.u64 	%rd7, %rd106;
	mul.wide.u32 	%rd8, %r31, 4;
	add.s64 	%rd9, %rd7, %rd8;
	ld.global.f32 	%f132, [%rd9];
	fma.rn.f32 	%f133, %f100, %f132, %f1167;
	fma.rn.f32 	%f134, %f101, %f132, %f1166;
	fma.rn.f32 	%f135, %f102, %f132, %f1165;
	fma.rn.f32 	%f136, %f103, %f132, %f1164;
	fma.rn.f32 	%f137, %f104, %f132, %f1163;
	fma.rn.f32 	%f138, %f105, %f132, %f1162;
	fma.rn.f32 	%f139, %f106, %f132, %f1161;
	fma.rn.f32 	%f140, %f107, %f132, %f1160;
	fma.rn.f32 	%f141, %f108, %f132, %f1159;
	fma.rn.f32 	%f142, %f109, %f132, %f1158;
	fma.rn.f32 	%f143, %f110, %f132, %f1157;
	fma.rn.f32 	%f144, %f111, %f132, %f1156;
	fma.rn.f32 	%f145, %f112, %f132, %f1155;
	fma.rn.f32 	%f146, %f113, %f132, %f1154;
	fma.rn.f32 	%f147, %f114, %f132, %f1153;
	fma.rn.f32 	%f148, %f115, %f132, %f1152;
	fma.rn.f32 	%f149, %f116, %f132, %f1151;
	fma.rn.f32 	%f150, %f117, %f132, %f1150;
	fma.rn.f32 	%f151, %f118, %f132, %f1149;
	fma.rn.f32 	%f152, %f119, %f132, %f1148;
	fma.rn.f32 	%f153, %f120, %f132, %f1147;
	fma.rn.f32 	%f154, %f121, %f132, %f1146;
	fma.rn.f32 	%f155, %f122, %f132, %f1145;
	fma.rn.f32 	%f156, %f123, %f132, %f1144;
	fma.rn.f32 	%f157, %f124, %f132, %f1143;
	fma.rn.f32 	%f158, %f125, %f132, %f1142;
	fma.rn.f32 	%f159, %f126, %f132, %f1141;
	fma.rn.f32 	%f160, %f127, %f132, %f1140;
	fma.rn.f32 	%f161, %f128, %f132, %f1168;
	fma.rn.f32 	%f162, %f129, %f132, %f1169;
	fma.rn.f32 	%f163, %f130, %f132, %f1170;
	fma.rn.f32 	%f164, %f131, %f132, %f1171;
	ld.shared.f32 	%f165, [_ZZ6matmulPfS_S_iiE8shared_0+132];
	ld.shared.f32 	%f166, [_ZZ6matmulPfS_S_iiE8shared_0+136];
	ld.shared.f32 	%f167, [_ZZ6matmulPfS_S_iiE8shared_0+140];
	ld.shared.f32 	%f168, [_ZZ6matmulPfS_S_iiE8shared_0+144];
	ld.shared.f32 	%f169, [_ZZ6matmulPfS_S_iiE8shared_0+148];
	ld.shared.f32 	%f170, [_ZZ6matmulPfS_S_iiE8shared_0+152];
	ld.shared.f32 	%f171, [_ZZ6matmulPfS_S_iiE8shared_0+156];
	ld.shared.f32 	%f172, [_ZZ6matmulPfS_S_iiE8shared_0+160];
	ld.shared.f32 	%f173, [_ZZ6matmulPfS_S_iiE8shared_0+164];
	ld.shared.f32 	%f174, [_ZZ6matmulPfS_S_iiE8shared_0+168];
	ld.shared.f32 	%f175, [_ZZ6matmulPfS_S_iiE8shared_0+172];
	ld.shared.f32 	%f176, [_ZZ6matmulPfS_S_iiE8shared_0+176];
	ld.shared.f32 	%f177, [_ZZ6matmulPfS_S_iiE8shared_0+180];
	ld.shared.f32 	%f178, [_ZZ6matmulPfS_S_iiE8shared_0+184];
	ld.shared.f32 	%f179, [_ZZ6matmulPfS_S_iiE8shared_0+188];
	ld.shared.f32 	%f180, [_ZZ6matmulPfS_S_iiE8shared_0+192];
	ld.shared.f32 	%f181, [_ZZ6matmulPfS_S_iiE8shared_0+196];
	ld.shared.f32 	%f182, [_ZZ6matmulPfS_S_iiE8shared_0+200];
	ld.shared.f32 	%f183, [_ZZ6matmulPfS_S_iiE8shared_0+204];
	ld.shared.f32 	%f184, [_ZZ6matmulPfS_S_iiE8shared_0+208];
	ld.shared.f32 	%f185, [_ZZ6matmulPfS_S_iiE8shared_0+212];
	ld.shared.f32 	%f186, [_ZZ6matmulPfS_S_iiE8shared_0+216];
	ld.shared.f32 	%f187, [_ZZ6matmulPfS_S_iiE8shared_0+220];
	ld.shared.f32 	%f188, [_ZZ6matmulPfS_S_iiE8shared_0+224];
	ld.shared.f32 	%f189, [_ZZ6matmulPfS_S_iiE8shared_0+228];
	ld.shared.f32 	%f190, [_ZZ6matmulPfS_S_iiE8shared_0+232];
	ld.shared.f32 	%f191, [_ZZ6matmulPfS_S_iiE8shared_0+236];
	ld.shared.f32 	%f192, [_ZZ6matmulPfS_S_iiE8shared_0+240];
	ld.shared.f32 	%f193, [_ZZ6matmulPfS_S_iiE8shared_0+244];
	ld.shared.f32 	%f194, [_ZZ6matmulPfS_S_iiE8shared_0+248];
	ld.shared.f32 	%f195, [_ZZ6matmulPfS_S_iiE8shared_0+252];
	ld.shared.f32 	%f196, [_ZZ6matmulPfS_S_iiE8shared_0+256];
	add.s32 	%r32, %r90, -14336;
	mul.wide.u32 	%rd10, %r32, 4;
	add.s64 	%rd11, %rd7, %rd10;
	ld.global.f32 	%f197, [%rd11];
	fma.rn.f32 	%f198, %f165, %f197, %f133;
	fma.rn.f32 	%f199, %f166, %f197, %f134;
	fma.rn.f32 	%f200, %f167, %f197, %f135;
	fma.rn.f32 	%f201, %f168, %f197, %f136;
	fma.rn.f32 	%f202, %f169, %f197, %f137;
	fma.rn.f32 	%f203, %f170, %f197, %f138;
	fma.rn.f32 	%f204, %f171, %f197, %f139;
	fma.rn.f32 	%f205, %f172, %f197, %f140;
	fma.rn.f32 	%f206, %f173, %f197, %f141;
	fma.rn.f32 	%f207, %f174, %f197, %f142;
	fma.rn.f32 	%f208, %f175, %f197, %f143;
	fma.rn.f32 	%f209, %f176, %f197, %f144;
	fma.rn.f32 	%f210, %f177, %f197, %f145;
	fma.rn.f32 	%f211, %f178, %f197, %f146;
	fma.rn.f32 	%f212, %f179, %f197, %f147;
	fma.rn.f32 	%f213, %f180, %f197, %f148;
	fma.rn.f32 	%f214, %f181, %f197, %f149;
	fma.rn.f32 	%f215, %f182, %f197, %f150;
	fma.rn.f32 	%f216, %f183, %f197, %f151;
	fma.rn.f32 	%f217, %f184, %f197, %f152;
	fma.rn.f32 	%f218, %f185, %f197, %f153;
	fma.rn.f32 	%f219, %f186, %f197, %f154;
	fma.rn.f32 	%f220, %f187, %f197, %f155;
	fma.rn.f32 	%f221, %f188, %f197, %f156;
	fma.rn.f32 	%f222, %f189, %f197, %f157;
	fma.rn.f32 	%f223, %f190, %f197, %f158;
	fma.rn.f32 	%f224, %f191, %f197, %f159;
	fma.rn.f32 	%f225, %f192, %f197, %f160;
	fma.rn.f32 	%f226, %f193, %f197, %f161;
	fma.rn.f32 	%f227, %f194, %f197, %f162;
	fma.rn.f32 	%f228, %f195, %f197, %f163;
	fma.rn.f32 	%f229, %f196, %f197, %f164;
	ld.shared.f32 	%f230, [_ZZ6matmulPfS_S_iiE8shared_0+264];
	ld.shared.f32 	%f231, [_ZZ6matmulPfS_S_iiE8shared_0+268];
	ld.shared.f32 	%f232, [_ZZ6matmulPfS_S_iiE8shared_0+272];
	ld.shared.f32 	%f233, [_ZZ6matmulPfS_S_iiE8shared_0+276];
	ld.shared.f32 	%f234, [_ZZ6matmulPfS_S_iiE8shared_0+280];
	ld.shared.f32 	%f235, [_ZZ6matmulPfS_S_iiE8shared_0+284];
	ld.shared.f32 	%f236, [_ZZ6matmulPfS_S_iiE8shared_0+288];
	ld.shared.f32 	%f237, [_ZZ6matmulPfS_S_iiE8shared_0+292];
	ld.shared.f32 	%f238, [_ZZ6matmulPfS_S_iiE8shared_0+296];
	ld.shared.f32 	%f239, [_ZZ6matmulPfS_S_iiE8shared_0+300];
	ld.shared.f32 	%f240, [_ZZ6matmulPfS_S_iiE8shared_0+304];
	ld.shared.f32 	%f241, [_ZZ6matmulPfS_S_iiE8shared_0+308];
	ld.shared.f32 	%f242, [_ZZ6matmulPfS_S_iiE8shared_0+312];
	ld.shared.f32 	%f243, [_ZZ6matmulPfS_S_iiE8shared_0+316];
	ld.shared.f32 	%f244, [_ZZ6matmulPfS_S_iiE8shared_0+320];
	ld.shared.f32 	%f245, [_ZZ6matmulPfS_S_iiE8shared_0+324];
	ld.shared.f32 	%f246, [_ZZ6matmulPfS_S_iiE8shared_0+328];
	ld.shared.f32 	%f247, [_ZZ6matmulPfS_S_iiE8shared_0+332];
	ld.shared.f32 	%f248, [_ZZ6matmulPfS_S_iiE8shared_0+336];
	ld.shared.f32 	%f249, [_ZZ6matmulPfS_S_iiE8shared_0+340];
	ld.shared.f32 	%f250, [_ZZ6matmulPfS_S_iiE8shared_0+344];
	ld.shared.f32 	%f251, [_ZZ6matmulPfS_S_iiE8shared_0+348];
	ld.shared.f32 	%f252, [_ZZ6matmulPfS_S_iiE8shared_0+352];
	ld.shared.f32 	%f253, [_ZZ6matmulPfS_S_iiE8shared_0+356];
	ld.shared.f32 	%f254, [_ZZ6matmulPfS_S_iiE8shared_0+360];
	ld.shared.f32 	%f255, [_ZZ6matmulPfS_S_iiE8shared_0+364];
	ld.shared.f32 	%f256, [_ZZ6matmulPfS_S_iiE8shared_0+368];
	ld.shared.f32 	%f257, [_ZZ6matmulPfS_S_iiE8shared_0+372];
	ld.shared.f32 	%f258, [_ZZ6matmulPfS_S_iiE8shared_0+376];
	ld.shared.f32 	%f259, [_ZZ6matmulPfS_S_iiE8shared_0+380];
	ld.shared.f32 	%f260, [_ZZ6matmulPfS_S_iiE8shared_0+384];
	ld.shared.f32 	%f261, [_ZZ6matmulPfS_S_iiE8shared_0+388];
	add.s32 	%r33, %r90, -12288;
	mul.wide.u32 	%rd12, %r33, 4;
	add.s64 	%rd13, %rd7, %rd12;
	ld.global.f32 	%f262, [%rd13];
	fma.rn.f32 	%f263, %f230, %f262, %f198;
	fma.rn.f32 	%f264, %f231, %f262, %f199;
	fma.rn.f32 	%f265, %f232, %f262, %f200;
	fma.rn.f32 	%f266, %f233, %f262, %f201;
	fma.rn.f32 	%f267, %f234, %f262, %f202;
	fma.rn.f32 	%f268, %f235, %f262, %f203;
	fma.rn.f32 	%f269, %f236, %f262, %f204;
	fma.rn.f32 	%f270, %f237, %f262, %f205;
	fma.rn.f32 	%f271, %f238, %f262, %f206;
	fma.rn.f32 	%f272, %f239, %f262, %f207;
	fma.rn.f32 	%f273, %f240, %f262, %f208;
	fma.rn.f32 	%f274, %f241, %f262, %f209;
	fma.rn.f32 	%f275, %f242, %f262, %f210;
	fma.rn.f32 	%f276, %f243, %f262, %f211;
	fma.rn.f32 	%f277, %f244, %f262, %f212;
	fma.rn.f32 	%f278, %f245, %f262, %f213;
	fma.rn.f32 	%f279, %f246, %f262, %f214;
	fma.rn.f32 	%f280, %f247, %f262, %f215;
	fma.rn.f32 	%f281, %f248, %f262, %f216;
	fma.rn.f32 	%f282, %f249, %f262, %f217;
	fma.rn.f32 	%f283, %f250, %f262, %f218;
	fma.rn.f32 	%f284, %f251, %f262, %f219;
	fma.rn.f32 	%f285, %f252, %f262, %f220;
	fma.rn.f32 	%f286, %f253, %f262, %f221;
	fma.rn.f32 	%f287, %f254, %f262, %f222;
	fma.rn.f32 	%f288, %f255, %f262, %f223;
	fma.rn.f32 	%f289, %f256, %f262, %f224;
	fma.rn.f32 	%f290, %f257, %f262, %f225;
	fma.rn.f32 	%f291, %f258, %f262, %f226;
	fma.rn.f32 	%f292, %f259, %f262, %f227;
	fma.rn.f32 	%f293, %f260, %f262, %f228;
	fma.rn.f32 	%f294, %f261, %f262, %f229;
	ld.shared.f32 	%f295, [_ZZ6matmulPfS_S_iiE8shared_0+396];
	ld.shared.f32 	%f296, [_ZZ6matmulPfS_S_iiE8shared_0+400];
	ld.shared.f32 	%f297, [_ZZ6matmulPfS_S_iiE8shared_0+404];
	ld.shared.f32 	%f298, [_ZZ6matmulPfS_S_iiE8shared_0+408];
	ld.shared.f32 	%f299, [_ZZ6matmulPfS_S_iiE8shared_0+412];
	ld.shared.f32 	%f300, [_ZZ6matmulPfS_S_iiE8shared_0+416];
	ld.shared.f32 	%f301, [_ZZ6matmulPfS_S_iiE8shared_0+420];
	ld.shared.f32 	%f302, [_ZZ6matmulPfS_S_iiE8shared_0+424];
	ld.shared.f32 	%f303, [_ZZ6matmulPfS_S_iiE8shared_0+428];
	ld.shared.f32 	%f304, [_ZZ6matmulPfS_S_iiE8shared_0+432];
	ld.shared.f32 	%f305, [_ZZ6matmulPfS_S_iiE8shared_0+436];
	ld.shared.f32 	%f306, [_ZZ6matmulPfS_S_iiE8shared_0+440];
	ld.shared.f32 	%f307, [_ZZ6matmulPfS_S_iiE8shared_0+444];
	ld.shared.f32 	%f308, [_ZZ6matmulPfS_S_iiE8shared_0+448];
	ld.shared.f32 	%f309, [_ZZ6matmulPfS_S_iiE8shared_0+452];
	ld.shared.f32 	%f310, [_ZZ6matmulPfS_S_iiE8shared_0+456];
	ld.shared.f32 	%f311, [_ZZ6matmulPfS_S_iiE8shared_0+460];
	ld.shared.f32 	%f312, [_ZZ6matmulPfS_S_iiE8shared_0+464];
	ld.shared.f32 	%f313, [_ZZ6matmulPfS_S_iiE8shared_0+468];
	ld.shared.f32 	%f314, [_ZZ6matmulPfS_S_iiE8shared_0+472];
	ld.shared.f32 	%f315, [_ZZ6matmulPfS_S_iiE8shared_0+476];
	ld.shared.f32 	%f316, [_ZZ6matmulPfS_S_iiE8shared_0+480];
	ld.shared.f32 	%f317, [_ZZ6matmulPfS_S_iiE8shared_0+484];
	ld.shared.f32 	%f318, [_ZZ6matmulPfS_S_iiE8shared_0+488];
	ld.shared.f32 	%f319, [_ZZ6matmulPfS_S_iiE8shared_0+492];
	ld.shared.f32 	%f320, [_ZZ6matmulPfS_S_iiE8shared_0+496];
	ld.shared.f32 	%f321, [_ZZ6matmulPfS_S_iiE8shared_0+500];
	ld.shared.f32 	%f322, [_ZZ6matmulPfS_S_iiE8shared_0+504];
	ld.shared.f32 	%f323, [_ZZ6matmulPfS_S_iiE8shared_0+508];
	ld.shared.f32 	%f324, [_ZZ6matmulPfS_S_iiE8shared_0+512];
	ld.shared.f32 	%f325, [_ZZ6matmulPfS_S_iiE8shared_0+516];
	ld.shared.f32 	%f326, [_ZZ6matmulPfS_S_iiE8shared_0+520];
	add.s32 	%r34, %r90, -10240;
	mul.wide.u32 	%rd14, %r34, 4;
	add.s64 	%rd15, %rd7, %rd14;
	ld.global.f32 	%f327, [%rd15];
	fma.rn.f32 	%f328, %f295, %f327, %f263;
	fma.rn.f32 	%f329, %f296, %f327, %f264;
	fma.rn.f32 	%f330, %f297, %f327, %f265;
	fma.rn.f32 	%f331, %f298, %f327, %f266;
	fma.rn.f32 	%f332, %f299, %f327, %f267;
	fma.rn.f32 	%f333, %f300, %f327, %f268;
	fma.rn.f32 	%f334, %f301, %f327, %f269;
	fma.rn.f32 	%f335, %f302, %f327, %f270;
	fma.rn.f32 	%f336, %f303, %f327, %f271;
	fma.rn.f32 	%f337, %f304, %f327, %f272;
	fma.rn.f32 	%f338, %f305, %f327, %f273;
	fma.rn.f32 	%f339, %f306, %f327, %f274;
	fma.rn.f32 	%f340, %f307, %f327, %f275;
	fma.rn.f32 	%f341, %f308, %f327, %f276;
	fma.rn.f32 	%f342, %f309, %f327, %f277;
	fma.rn.f32 	%f343, %f310, %f327, %f278;
	fma.rn.f32 	%f344, %f311, %f327, %f279;
	fma.rn.f32 	%f345, %f312, %f327, %f280;
	fma.rn.f32 	%f346, %f313, %f327, %f281;
	fma.rn.f32 	%f347, %f314, %f327, %f282;
	fma.rn.f32 	%f348, %f315, %f327, %f283;
	fma.rn.f32 	%f349, %f316, %f327, %f284;
	fma.rn.f32 	%f350, %f317, %f327, %f285;
	fma.rn.f32 	%f351, %f318, %f327, %f286;
	fma.rn.f32 	%f352, %f319, %f327, %f287;
	fma.rn.f32 	%f353, %f320, %f327, %f288;
	fma.rn.f32 	%f354, %f321, %f327, %f289;
	fma.rn.f32 	%f355, %f322, %f327, %f290;
	fma.rn.f32 	%f356, %f323, %f327, %f291;
	fma.rn.f32 	%f357, %f324, %f327, %f292;
	fma.rn.f32 	%f358, %f325, %f327, %f293;
	fma.rn.f32 	%f359, %f326, %f327, %f294;
	ld.shared.f32 	%f360, [_ZZ6matmulPfS_S_iiE8shared_0+528];
	ld.shared.f32 	%f361, [_ZZ6matmulPfS_S_iiE8shared_0+532];
	ld.shared.f32 	%f362, [_ZZ6matmulPfS_S_iiE8shared_0+536];
	ld.shared.f32 	%f363, [_ZZ6matmulPfS_S_iiE8shared_0+540];
	ld.shared.f32 	%f364, [_ZZ6matmulPfS_S_iiE8shared_0+544];
	ld.shared.f32 	%f365, [_ZZ6matmulPfS_S_iiE8shared_0+548];
	ld.shared.f32 	%f366, [_ZZ6matmulPfS_S_iiE8shared_0+552];
	ld.shared.f32 	%f367, [_ZZ6matmulPfS_S_iiE8shared_0+556];
	ld.shared.f32 	%f368, [_ZZ6matmulPfS_S_iiE8shared_0+560];
	ld.shared.f32 	%f369, [_ZZ6matmulPfS_S_iiE8shared_0+564];
	ld.shared.f32 	%f370, [_ZZ6matmulPfS_S_iiE8shared_0+568];
	ld.shared.f32 	%f371, [_ZZ6matmulPfS_S_iiE8shared_0+572];
	ld.shared.f32 	%f372, [_ZZ6matmulPfS_S_iiE8shared_0+576];
	ld.shared.f32 	%f373, [_ZZ6matmulPfS_S_iiE8shared_0+580];
	ld.shared.f32 	%f374, [_ZZ6matmulPfS_S_iiE8shared_0+584];
	ld.shared.f32 	%f375, [_ZZ6matmulPfS_S_iiE8shared_0+588];
	ld.shared.f32 	%f376, [_ZZ6matmulPfS_S_iiE8shared_0+592];
	ld.shared.f32 	%f377, [_ZZ6matmulPfS_S_iiE8shared_0+596];
	ld.shared.f32 	%f378, [_ZZ6matmulPfS_S_iiE8shared_0+600];
	ld.shared.f32 	%f379, [_ZZ6matmulPfS_S_iiE8shared_0+604];
	ld.shared.f32 	%f380, [_ZZ6matmulPfS_S_iiE8shared_0+608];
	ld.shared.f32 	%f381, [_ZZ6matmulPfS_S_iiE8shared_0+612];
	ld.shared.f32 	%f382, [_ZZ6matmulPfS_S_iiE8shared_0+616];
	ld.shared.f32 	%f383, [_ZZ6matmulPfS_S_iiE8shared_0+620];
	ld.shared.f32 	%f384, [_ZZ6matmulPfS_S_iiE8shared_0+624];
	ld.shared.f32 	%f385, [_ZZ6matmulPfS_S_iiE8shared_0+628];
	ld.shared.f32 	%f386, [_ZZ6matmulPfS_S_iiE8shared_0+632];
	ld.shared.f32 	%f387, [_ZZ6matmulPfS_S_iiE8shared_0+636];
	ld.shared.f32 	%f388, [_ZZ6matmulPfS_S_iiE8shared_0+640];
	ld.shared.f32 	%f389, [_ZZ6matmulPfS_S_iiE8shared_0+644];
	ld.shared.f32 	%f390, [_ZZ6matmulPfS_S_iiE8shared_0+648];
	ld.shared.f32 	%f391, [_ZZ6matmulPfS_S_iiE8shared_0+652];
	add.s32 	%r35, %r90, -8192;
	mul.wide.u32 	%rd16, %r35, 4;
	add.s64 	%rd17, %rd7, %rd16;
	ld.global.f32 	%f392, [%rd17];
	fma.rn.f32 	%f393, %f360, %f392, %f328;
	fma.rn.f32 	%f394, %f361, %f392, %f329;
	fma.rn.f32 	%f395, %f362, %f392, %f330;
	fma.rn.f32 	%f396, %f363, %f392, %f331;
	fma.rn.f32 	%f397, %f364, %f392, %f332;
	fma.rn.f32 	%f398, %f365, %f392, %f333;
	fma.rn.f32 	%f399, %f366, %f392, %f334;
	fma.rn.f32 	%f400, %f367, %f392, %f335;
	fma.rn.f32 	%f401, %f368, %f392, %f336;
	fma.rn.f32 	%f402, %f369, %f392, %f337;
	fma.rn.f32 	%f403, %f370, %f392, %f338;
	fma.rn.f32 	%f404, %f371, %f392, %f339;
	fma.rn.f32 	%f405, %f372, %f392, %f340;
	fma.rn.f32 	%f406, %f373, %f392, %f341;
	fma.rn.f32 	%f407, %f374, %f392, %f342;
	fma.rn.f32 	%f408, %f375, %f392, %f343;
	fma.rn.f32 	%f409, %f376, %f392, %f344;
	fma.rn.f32 	%f410, %f377, %f392, %f345;
	fma.rn.f32 	%f411, %f378, %f392, %f346;
	fma.rn.f32 	%f412, %f379, %f392, %f347;
	fma.rn.f32 	%f413, %f380, %f392, %f348;
	fma.rn.f32 	%f414, %f381, %f392, %f349;
	fma.rn.f32 	%f415, %f382, %f392, %f350;
	fma.rn.f32 	%f416, %f383, %f392, %f351;
	fma.rn.f32 	%f417, %f384, %f392, %f352;
	fma.rn.f32 	%f418, %f385, %f392, %f353;
	fma.rn.f32 	%f419, %f386, %f392, %f354;
	fma.rn.f32 	%f420, %f387, %f392, %f355;
	fma.rn.f32 	%f421, %f388, %f392, %f356;
	fma.rn.f32 	%f422, %f389, %f392, %f357;
	fma.rn.f32 	%f423, %f390, %f392, %f358;
	fma.rn.f32 	%f424, %f391, %f392, %f359;
	ld.shared.f32 	%f425, [_ZZ6matmulPfS_S_iiE8shared_0+660];
	ld.shared.f32 	%f426, [_ZZ6matmulPfS_S_iiE8shared_0+664];
	ld.shared.f32 	%f427, [_ZZ6matmulPfS_S_iiE8shared_0+668];
	ld.shared.f32 	%f428, [_ZZ6matmulPfS_S_iiE8shared_0+672];
	ld.shared.f32 	%f429, [_ZZ6matmulPfS_S_iiE8shared_0+676];
	ld.shared.f32 	%f430, [_ZZ6matmulPfS_S_iiE8shared_0+680];
	ld.shared.f32 	%f431, [_ZZ6matmulPfS_S_iiE8shared_0+684];
	ld.shared.f32 	%f432, [_ZZ6matmulPfS_S_iiE8shared_0+688];
	ld.shared.f32 	%f433, [_ZZ6matmulPfS_S_iiE8shared_0+692];
	ld.shared.f32 	%f434, [_ZZ6matmulPfS_S_iiE8shared_0+696];
	ld.shared.f32 	%f435, [_ZZ6matmulPfS_S_iiE8shared_0+700];
	ld.shared.f32 	%f436, [_ZZ6matmulPfS_S_iiE8shared_0+704];
	ld.shared.f32 	%f437, [_ZZ6matmulPfS_S_iiE8shared_0+708];
	ld.shared.f32 	%f438, [_ZZ6matmulPfS_S_iiE8shared_0+712];
	ld.shared.f32 	%f439, [_ZZ6matmulPfS_S_iiE8shared_0+716];
	ld.shared.f32 	%f440, [_ZZ6matmulPfS_S_iiE8shared_0+720];
	ld.shared.f32 	%f441, [_ZZ6matmulPfS_S_iiE8shared_0+724];
	ld.shared.f32 	%f442, [_ZZ6matmulPfS_S_iiE8shared_0+728];
	ld.shared.f32 	%f443, [_ZZ6matmulPfS_S_iiE8shared_0+732];
	ld.shared.f32 	%f444, [_ZZ6matmulPfS_S_iiE8shared_0+736];
	ld.shared.f32 	%f445, [_ZZ6matmulPfS_S_iiE8shared_0+740];
	ld.shared.f32 	%f446, [_ZZ6matmulPfS_S_iiE8shared_0+744];
	ld.shared.f32 	%f447, [_ZZ6matmulPfS_S_iiE8shared_0+748];
	ld.shared.f32 	%f448, [_ZZ6matmulPfS_S_iiE8shared_0+752];
	ld.shared.f32 	%f449, [_ZZ6matmulPfS_S_iiE8shared_0+756];
	ld.shared.f32 	%f450, [_ZZ6matmulPfS_S_iiE8shared_0+760];
	ld.shared.f32 	%f451, [_ZZ6matmulPfS_S_iiE8shared_0+764];
	ld.shared.f32 	%f452, [_ZZ6matmulPfS_S_iiE8shared_0+768];
	ld.shared.f32 	%f453, [_ZZ6matmulPfS_S_iiE8shared_0+772];
	ld.shared.f32 	%f454, [_ZZ6matmulPfS_S_iiE8shared_0+776];
	ld.shared.f32 	%f455, [_ZZ6matmulPfS_S_iiE8shared_0+780];
	ld.shared.f32 	%f456, [_ZZ6matmulPfS_S_iiE8shared_0+784];
	add.s32 	%r36, %r90, -6144;
	mul.wide.u32 	%rd18, %r36, 4;
	add.s64 	%rd19, %rd7, %rd18;
	ld.global.f32 	%f457, [%rd19];
	fma.rn.f32 	%f458, %f425, %f457, %f393;
	fma.rn.f32 	%f459, %f426, %f457, %f394;
	fma.rn.f32 	%f460, %f427, %f457, %f395;
	fma.rn.f32 	%f461, %f428, %f457, %f396;
	fma.rn.f32 	%f462, %f429, %f457, %f397;
	fma.rn.f32 	%f463, %f430, %f457, %f398;
	fma.rn.f32 	%f464, %f431, %f457, %f399;
	fma.rn.f32 	%f465, %f432, %f457, %f400;
	fma.rn.f32 	%f466, %f433, %f457, %f401;
	fma.rn.f32 	%f467, %f434, %f457, %f402;
	fma.rn.f32 	%f468, %f435, %f457, %f403;
	fma.rn.f32 	%f469, %f436, %f457, %f404;
	fma.rn.f32 	%f470, %f437, %f457, %f405;
	fma.rn.f32 	%f471, %f438, %f457, %f406;
	fma.rn.f32 	%f472, %f439, %f457, %f407;
	fma.rn.f32 	%f473, %f440, %f457, %f408;
	fma.rn.f32 	%f474, %f441, %f457, %f409;
	fma.rn.f32 	%f475, %f442, %f457, %f410;
	fma.rn.f32 	%f476, %f443, %f457, %f411;
	fma.rn.f32 	%f477, %f444, %f457, %f412;
	fma.rn.f32 	%f478, %f445, %f457, %f413;
	fma.rn.f32 	%f479, %f446, %f457, %f414;
	fma.rn.f32 	%f480, %f447, %f457, %f415;
	fma.rn.f32 	%f481, %f448, %f457, %f416;
	fma.rn.f32 	%f482, %f449, %f457, %f417;
	fma.rn.f32 	%f483, %f450, %f457, %f418;
	fma.rn.f32 	%f484, %f451, %f457, %f419;
	fma.rn.f32 	%f485, %f452, %f457, %f420;
	fma.rn.f32 	%f486, %f453, %f457, %f421;
	fma.rn.f32 	%f487, %f454, %f457, %f422;
	fma.rn.f32 	%f488, %f455, %f457, %f423;
	fma.rn.f32 	%f489, %f456, %f457, %f424;
	ld.shared.f32 	%f490, [_ZZ6matmulPfS_S_iiE8shared_0+792];
	ld.shared.f32 	%f491, [_ZZ6matmulPfS_S_iiE8shared_0+796];
	ld.shared.f32 	%f492, [_ZZ6matmulPfS_S_iiE8shared_0+800];
	ld.shared.f32 	%f493, [_ZZ6matmulPfS_S_iiE8shared_0+804];
	ld.shared.f32 	%f494, [_ZZ6matmulPfS_S_iiE8shared_0+808];
	ld.shared.f32 	%f495, [_ZZ6matmulPfS_S_iiE8shared_0+812];
	ld.shared.f32 	%f496, [_ZZ6matmulPfS_S_iiE8shared_0+816];
	ld.shared.f32 	%f497, [_ZZ6matmulPfS_S_iiE8shared_0+820];
	ld.shared.f32 	%f498, [_ZZ6matmulPfS_S_iiE8shared_0+824];
	ld.shared.f32 	%f499, [_ZZ6matmulPfS_S_iiE8shared_0+828];
	ld.shared.f32 	%f500, [_ZZ6matmulPfS_S_iiE8shared_0+832];
	ld.shared.f32 	%f501, [_ZZ6matmulPfS_S_iiE8shared_0+836];
	ld.shared.f32 	%f502, [_ZZ6matmulPfS_S_iiE8shared_0+840];
	ld.shared.f32 	%f503, [_ZZ6matmulPfS_S_iiE8shared_0+844];
	ld.shared.f32 	%f504, [_ZZ6matmulPfS_S_iiE8shared_0+848];
	ld.shared.f32 	%f505, [_ZZ6matmulPfS_S_iiE8shared_0+852];
	ld.shared.f32 	%f506, [_ZZ6matmulPfS_S_iiE8shared_0+856];
	ld.shared.f32 	%f507, [_ZZ6matmulPfS_S_iiE8shared_0+860];
	ld.shared.f32 	%f508, [_ZZ6matmulPfS_S_iiE8shared_0+864];
	ld.shared.f32 	%f509, [_ZZ6matmulPfS_S_iiE8shared_0+868];
	ld.shared.f32 	%f510, [_ZZ6matmulPfS_S_iiE8shared_0+872];
	ld.shared.f32 	%f511, [_ZZ6matmulPfS_S_iiE8shared_0+876];
	ld.shared.f32 	%f512, [_ZZ6matmulPfS_S_iiE8shared_0+880];
	ld.shared.f32 	%f513, [_ZZ6matmulPfS_S_iiE8shared_0+884];
	ld.shared.f32 	%f514, [_ZZ6matmulPfS_S_iiE8shared_0+888];
	ld.shared.f32 	%f515, [_ZZ6matmulPfS_S_iiE8shared_0+892];
	ld.shared.f32 	%f516, [_ZZ6matmulPfS_S_iiE8shared_0+896];
	ld.shared.f32 	%f517, [_ZZ6matmulPfS_S_iiE8shared_0+900];
	ld.shared.f32 	%f518, [_ZZ6matmulPfS_S_iiE8shared_0+904];
	ld.shared.f32 	%f519, [_ZZ6matmulPfS_S_iiE8shared_0+908];
	ld.shared.f32 	%f520, [_ZZ6matmulPfS_S_iiE8shared_0+912];
	ld.shared.f32 	%f521, [_ZZ6matmulPfS_S_iiE8shared_0+916];
	add.s32 	%r37, %r90, -4096;
	mul.wide.u32 	%rd20, %r37, 4;
	add.s64 	%rd21, %rd7, %rd20;
	ld.global.f32 	%f522, [%rd21];
	fma.rn.f32 	%f523, %f490, %f522, %f458;
	fma.rn.f32 	%f524, %f491, %f522, %f459;
	fma.rn.f32 	%f525, %f492, %f522, %f460;
	fma.rn.f32 	%f526, %f493, %f522, %f461;
	fma.rn.f32 	%f527, %f494, %f522, %f462;
	fma.rn.f32 	%f528, %f495, %f522, %f463;
	fma.rn.f32 	%f529, %f496, %f522, %f464;
	fma.rn.f32 	%f530, %f497, %f522, %f465;
	fma.rn.f32 	%f531, %f498, %f522, %f466;
	fma.rn.f32 	%f532, %f499, %f522, %f467;
	fma.rn.f32 	%f533, %f500, %f522, %f468;
	fma.rn.f32 	%f534, %f501, %f522, %f469;
	fma.rn.f32 	%f535, %f502, %f522, %f470;
	fma.rn.f32 	%f536, %f503, %f522, %f471;
	fma.rn.f32 	%f537, %f504, %f522, %f472;
	fma.rn.f32 	%f538, %f505, %f522, %f473;
	fma.rn.f32 	%f539, %f506, %f522, %f474;
	fma.rn.f32 	%f540, %f507, %f522, %f475;
	fma.rn.f32 	%f541, %f508, %f522, %f476;
	fma.rn.f32 	%f542, %f509, %f522, %f477;
	fma.rn.f32 	%f543, %f510, %f522, %f478;
	fma.rn.f32 	%f544, %f511, %f522, %f479;
	fma.rn.f32 	%f545, %f512, %f522, %f480;
	fma.rn.f32 	%f546, %f513, %f522, %f481;
	fma.rn.f32 	%f547, %f514, %f522, %f482;
	fma.rn.f32 	%f548, %f515, %f522, %f483;
	fma.rn.f32 	%f549, %f516, %f522, %f484;
	fma.rn.f32 	%f550, %f517, %f522, %f485;
	fma.rn.f32 	%f551, %f518, %f522, %f486;
	fma.rn.f32 	%f552, %f519, %f522, %f487;
	fma.rn.f32 	%f553, %f520, %f522, %f488;
	fma.rn.f32 	%f554, %f521, %f522, %f489;
	ld.shared.f32 	%f555, [_ZZ6matmulPfS_S_iiE8shared_0+924];
	ld.shared.f32 	%f556, [_ZZ6matmulPfS_S_iiE8shared_0+928];
	ld.shared.f32 	%f557, [_ZZ6matmulPfS_S_iiE8shared_0+932];
	ld.shared.f32 	%f558, [_ZZ6matmulPfS_S_iiE8shared_0+936];
	ld.shared.f32 	%f559, [_ZZ6matmulPfS_S_iiE8shared_0+940];
	ld.shared.f32 	%f560, [_ZZ6matmulPfS_S_iiE8shared_0+944];
	ld.shared.f32 	%f561, [_ZZ6matmulPfS_S_iiE8shared_0+948];
	ld.shared.f32 	%f562, [_ZZ6matmulPfS_S_iiE8shared_0+952];
	ld.shared.f32 	%f563, [_ZZ6matmulPfS_S_iiE8shared_0+956];
	ld.shared.f32 	%f564, [_ZZ6matmulPfS_S_iiE8shared_0+960];
	ld.shared.f32 	%f565, [_ZZ6matmulPfS_S_iiE8shared_0+964];
	ld.shared.f32 	%f566, [_ZZ6matmulPfS_S_iiE8shared_0+968];
	ld.shared.f32 	%f567, [_ZZ6matmulPfS_S_iiE8shared_0+972];
	ld.shared.f32 	%f568, [_ZZ6matmulPfS_S_iiE8shared_0+976];
	ld.shared.f32 	%f569, [_ZZ6matmulPfS_S_iiE8shared_0+980];
	ld.shared.f32 	%f570, [_ZZ6matmulPfS_S_iiE8shared_0+984];
	ld.shared.f32 	%f571, [_ZZ6matmulPfS_S_iiE8shared_0+988];
	ld.shared.f32 	%f572, [_ZZ6matmulPfS_S_iiE8shared_0+992];
	ld.shared.f32 	%f573, [_ZZ6matmulPfS_S_iiE8shared_0+996];
	ld.shared.f32 	%f574, [_ZZ6matmulPfS_S_iiE8shared_0+1000];
	ld.shared.f32 	%f575, [_ZZ6matmulPfS_S_iiE8shared_0+1004];
	ld.shared.f32 	%f576, [_ZZ6matmulPfS_S_iiE8shared_0+1008];
	ld.shared.f32 	%f577, [_ZZ6matmulPfS_S_iiE8shared_0+1012];
	ld.shared.f32 	%f578, [_ZZ6matmulPfS_S_iiE8shared_0+1016];
	ld.shared.f32 	%f579, [_ZZ6matmulPfS_S_iiE8shared_0+1020];
	ld.shared.f32 	%f580, [_ZZ6matmulPfS_S_iiE8shared_0+1024];
	ld.shared.f32 	%f581, [_ZZ6matmulPfS_S_iiE8shared_0+1028];
	ld.shared.f32 	%f582, [_ZZ6matmulPfS_S_iiE8shared_0+1032];
	ld.shared.f32 	%f583, [_ZZ6matmulPfS_S_iiE8shared_0+1036];
	ld.shared.f32 	%f584, [_ZZ6matmulPfS_S_iiE8shared_0+1040];
	ld.shared.f32 	%f585, [_ZZ6matmulPfS_S_iiE8shared_0+1044];
	ld.shared.f32 	%f586, [_ZZ6matmulPfS_S_iiE8shared_0+1048];
	add.s32 	%r38, %r90, -2048;
	mul.wide.u32 	%rd22, %r38, 4;
	add.s64 	%rd23, %rd7, %rd22;
	ld.global.f32 	%f587, [%rd23];
	fma.rn.f32 	%f588, %f555, %f587, %f523;
	fma.rn.f32 	%f589, %f556, %f587, %f524;
	fma.rn.f32 	%f590, %f557, %f587, %f525;
	fma.rn.f32 	%f591, %f558, %f587, %f526;
	fma.rn.f32 	%f592, %f559, %f587, %f527;
	fma.rn.f32 	%f593, %f560, %f587, %f528;
	fma.rn.f32 	%f594, %f561, %f587, %f529;
	fma.rn.f32 	%f595, %f562, %f587, %f530;
	fma.rn.f32 	%f596, %f563, %f587, %f531;
	fma.rn.f32 	%f597, %f564, %f587, %f532;
	fma.rn.f32 	%f598, %f565, %f587, %f533;
	fma.rn.f32 	%f599, %f566, %f587, %f534;
	fma.rn.f32 	%f600, %f567, %f587, %f535;
	fma.rn.f32 	%f601, %f568, %f587, %f536;
	fma.rn.f32 	%f602, %f569, %f587, %f537;
	fma.rn.f32 	%f603, %f570, %f587, %f538;
	fma.rn.f32 	%f604, %f571, %f587, %f539;
	fma.rn.f32 	%f605, %f572, %f587, %f540;
	fma.rn.f32 	%f606, %f573, %f587, %f541;
	fma.rn.f32 	%f607, %f574, %f587, %f542;
	fma.rn.f32 	%f608, %f575, %f587, %f543;
	fma.rn.f32 	%f609, %f576, %f587, %f544;
	fma.rn.f32 	%f610, %f577, %f587, %f545;
	fma.rn.f32 	%f611, %f578, %f587, %f546;
	fma.rn.f32 	%f612, %f579, %f587, %f547;
	fma.rn.f32 	%f613, %f580, %f587, %f548;
	fma.rn.f32 	%f614, %f581, %f587, %f549;
	fma.rn.f32 	%f615, %f582, %f587, %f550;
	fma.rn.f32 	%f616, %f583, %f587, %f551;
	fma.rn.f32 	%f617, %f584, %f587, %f552;
	fma.rn.f32 	%f618, %f585, %f587, %f553;
	fma.rn.f32 	%f619, %f586, %f587, %f554;
	ld.shared.f32 	%f620, [_ZZ6matmulPfS_S_iiE8shared_0+1056];
	ld.shared.f32 	%f621, [_ZZ6matmulPfS_S_iiE8shared_0+1060];
	ld.shared.f32 	%f622, [_ZZ6matmulPfS_S_iiE8shared_0+1064];
	ld.shared.f32 	%f623, [_ZZ6matmulPfS_S_iiE8shared_0+1068];
	ld.shared.f32 	%f624, [_ZZ6matmulPfS_S_iiE8shared_0+1072];
	ld.shared.f32 	%f625, [_ZZ6matmulPfS_S_iiE8shared_0+1076];
	ld.shared.f32 	%f626, [_ZZ6matmulPfS_S_iiE8shared_0+1080];
	ld.shared.f32 	%f627, [_ZZ6matmulPfS_S_iiE8shared_0+1084];
	ld.shared.f32 	%f628, [_ZZ6matmulPfS_S_iiE8shared_0+1088];
	ld.shared.f32 	%f629, [_ZZ6matmulPfS_S_iiE8shared_0+1092];
	ld.shared.f32 	%f630, [_ZZ6matmulPfS_S_iiE8shared_0+1096];
	ld.shared.f32 	%f631, [_ZZ6matmulPfS_S_iiE8shared_0+1100];
	ld.shared.f32 	%f632, [_ZZ6matmulPfS_S_iiE8shared_0+1104];
	ld.shared.f32 	%f633, [_ZZ6matmulPfS_S_iiE8shared_0+1108];
	ld.shared.f32 	%f634, [_ZZ6matmulPfS_S_iiE8shared_0+1112];
	ld.shared.f32 	%f635, [_ZZ6matmulPfS_S_iiE8shared_0+1116];
	ld.shared.f32 	%f636, [_ZZ6matmulPfS_S_iiE8shared_0+1120];
	ld.shared.f32 	%f637, [_ZZ6matmulPfS_S_iiE8shared_0+1124];
	ld.shared.f32 	%f638, [_ZZ6matmulPfS_S_iiE8shared_0+1128];
	ld.shared.f32 	%f639, [_ZZ6matmulPfS_S_iiE8shared_0+1132];
	ld.shared.f32 	%f640, [_ZZ6matmulPfS_S_iiE8shared_0+1136];
	ld.shared.f32 	%f641, [_ZZ6matmulPfS_S_iiE8shared_0+1140];
	ld.shared.f32 	%f642, [_ZZ6matmulPfS_S_iiE8shared_0+1144];
	ld.shared.f32 	%f643, [_ZZ6matmulPfS_S_iiE8shared_0+1148];
	ld.shared.f32 	%f644, [_ZZ6matmulPfS_S_iiE8shared_0+1152];
	ld.shared.f32 	%f645, [_ZZ6matmulPfS_S_iiE8shared_0+1156];
	ld.shared.f32 	%f646, [_ZZ6matmulPfS_S_iiE8shared_0+1160];
	ld.shared.f32 	%f647, [_ZZ6matmulPfS_S_iiE8shared_0+1164];
	ld.shared.f32 	%f648, [_ZZ6matmulPfS_S_iiE8shared_0+1168];
	ld.shared.f32 	%f649, [_ZZ6matmulPfS_S_iiE8shared_0+1172];
	ld.shared.f32 	%f650, [_ZZ6matmulPfS_S_iiE8shared_0+1176];
	ld.shared.f32 	%f651, [_ZZ6matmulPfS_S_iiE8shared_0+1180];
	add.s32 	%r39, %r90, 14336;
	mul.wide.u32 	%rd24, %r90, 4;
	add.s64 	%rd25, %rd7, %rd24;
	ld.global.f32 	%f652, [%rd25];
	fma.rn.f32 	%f653, %f620, %f652, %f588;
	fma.rn.f32 	%f654, %f621, %f652, %f589;
	fma.rn.f32 	%f655, %f622, %f652, %f590;
	fma.rn.f32 	%f656, %f623, %f652, %f591;
	fma.rn.f32 	%f657, %f624, %f652, %f592;
	fma.rn.f32 	%f658, %f625, %f652, %f593;
	fma.rn.f32 	%f659, %f626, %f652, %f594;
	fma.rn.f32 	%f660, %f627, %f652, %f595;
	fma.rn.f32 	%f661, %f628, %f652, %f596;
	fma.rn.f32 	%f662, %f629, %f652, %f597;
	fma.rn.f32 	%f663, %f630, %f652, %f598;
	fma.rn.f32 	%f664, %f631, %f652, %f599;
	fma.rn.f32 	%f665, %f632, %f652, %f600;
	fma.rn.f32 	%f666, %f633, %f652, %f601;
	fma.rn.f32 	%f667, %f634, %f652, %f602;
	fma.rn.f32 	%f668, %f635, %f652, %f603;
	fma.rn.f32 	%f669, %f636, %f652, %f604;
	fma.rn.f32 	%f670, %f637, %f652, %f605;
	fma.rn.f32 	%f671, %f638, %f652, %f606;
	fma.rn.f32 	%f672, %f639, %f652, %f607;
	fma.rn.f32 	%f673, %f640, %f652, %f608;
	fma.rn.f32 	%f674, %f641, %f652, %f609;
	fma.rn.f32 	%f675, %f642, %f652, %f610;
	fma.rn.f32 	%f676, %f643, %f652, %f611;
	fma.rn.f32 	%f677, %f644, %f652, %f612;
	fma.rn.f32 	%f678, %f645, %f652, %f613;
	fma.rn.f32 	%f679, %f646, %f652, %f614;
	fma.rn.f32 	%f680, %f647, %f652, %f615;
	fma.rn.f32 	%f681, %f648, %f652, %f616;
	fma.rn.f32 	%f682, %f649, %f652, %f617;
	fma.rn.f32 	%f683, %f650, %f652, %f618;
	fma.rn.f32 	%f684, %f651, %f652, %f619;
	ld.shared.f32 	%f685, [_ZZ6matmulPfS_S_iiE8shared_0+1188];
	ld.shared.f32 	%f686, [_ZZ6matmulPfS_S_iiE8shared_0+1192];
	ld.shared.f32 	%f687, [_ZZ6matmulPfS_S_iiE8shared_0+1196];
	ld.shared.f32 	%f688, [_ZZ6matmulPfS_S_iiE8shared_0+1200];
	ld.shared.f32 	%f689, [_ZZ6matmulPfS_S_iiE8shared_0+1204];
	ld.shared.f32 	%f690, [_ZZ6matmulPfS_S_iiE8shared_0+1208];
	ld.shared.f32 	%f691, [_ZZ6matmulPfS_S_iiE8shared_0+1212];
	ld.shared.f32 	%f692, [_ZZ6matmulPfS_S_iiE8shared_0+1216];
	ld.shared.f32 	%f693, [_ZZ6matmulPfS_S_iiE8shared_0+1220];
	ld.shared.f32 	%f694, [_ZZ6matmulPfS_S_iiE8shared_0+1224];
	ld.shared.f32 	%f695, [_ZZ6matmulPfS_S_iiE8shared_0+1228];
	ld.shared.f32 	%f696, [_ZZ6matmulPfS_S_iiE8shared_0+1232];
	ld.shared.f32 	%f697, [_ZZ6matmulPfS_S_iiE8shared_0+1236];
	ld.shared.f32 	%f698, [_ZZ6matmulPfS_S_iiE8shared_0+1240];
	ld.shared.f32 	%f699, [_ZZ6matmulPfS_S_iiE8shared_0+1244];
	ld.shared.f32 	%f700, [_ZZ6matmulPfS_S_iiE8shared_0+1248];
	ld.shared.f32 	%f701, [_ZZ6matmulPfS_S_iiE8shared_0+1252];
	ld.shared.f32 	%f702, [_ZZ6matmulPfS_S_iiE8shared_0+1256];
	ld.shared.f32 	%f703, [_ZZ6matmulPfS_S_iiE8shared_0+1260];
	ld.shared.f32 	%f704, [_ZZ6matmulPfS_S_iiE8shared_0+1264];
	ld.shared.f32 	%f705, [_ZZ6matmulPfS_S_iiE8shared_0+1268];
	ld.shared.f32 	%f706, [_ZZ6matmulPfS_S_iiE8shared_0+1272];
	ld.shared.f32 	%f707, [_ZZ6matmulPfS_S_iiE8shared_0+1276];
	ld.shared.f32 	%f708, [_ZZ6matmulPfS_S_iiE8shared_0+1280];
	ld.shared.f32 	%f709, [_ZZ6matmulPfS_S_iiE8shared_0+1284];
	ld.shared.f32 	%f710, [_ZZ6matmulPfS_S_iiE8shared_0+1288];
	ld.shared.f32 	%f711, [_ZZ6matmulPfS_S_iiE8shared_0+1292];
	ld.shared.f32 	%f712, [_ZZ6matmulPfS_S_iiE8shared_0+1296];
	ld.shared.f32 	%f713, [_ZZ6matmulPfS_S_iiE8shared_0+1300];
	ld.shared.f32 	%f714, [_ZZ6matmulPfS_S_iiE8shared_0+1304];
	ld.shared.f32 	%f715, [_ZZ6matmulPfS_S_iiE8shared_0+1308];
	ld.shared.f32 	%f716, [_ZZ6matmulPfS_S_iiE8shared_0+1312];
	add.s32 	%r40, %r90, 2048;
	mul.wide.u32 	%rd26, %r40, 4;
	add.s64 	%rd27, %rd7, %rd26;
	ld.global.f32 	%f717, [%rd27];
	fma.rn.f32 	%f718, %f685, %f717, %f653;
	fma.rn.f32 	%f719, %f686, %f717, %f654;
	fma.rn.f32 	%f720, %f687, %f717, %f655;
	fma.rn.f32 	%f721, %f688, %f717, %f656;
	fma.rn.f32 	%f722, %f689, %f717, %f657;
	fma.rn.f32 	%f723, %f690, %f717, %f658;
	fma.rn.f32 	%f724, %f691, %f717, %f659;
	fma.rn.f32 	%f725, %f692, %f717, %f660;
	fma.rn.f32 	%f726, %f693, %f717, %f661;
	fma.rn.f32 	%f727, %f694, %f717, %f662;
	fma.rn.f32 	%f728, %f695, %f717, %f663;
	fma.rn.f32 	%f729, %f696, %f717, %f664;
	fma.rn.f32 	%f730, %f697, %f717, %f665;
	fma.rn.f32 	%f731, %f698, %f717, %f666;
	fma.rn.f32 	%f732, %f699, %f717, %f667;
	fma.rn.f32 	%f733, %f700, %f717, %f668;
	fma.rn.f32 	%f734, %f701, %f717, %f669;
	fma.rn.f32 	%f735, %f702, %f717, %f670;
	fma.rn.f32 	%f736, %f703, %f717, %f671;
	fma.rn.f32 	%f737, %f704, %f717, %f672;
	fma.rn.f32 	%f738, %f705, %f717, %f673;
	fma.rn.f32 	%f739, %f706, %f717, %f674;
	fma.rn.f32 	%f740, %f707, %f717, %f675;
	fma.rn.f32 	%f741, %f708, %f717, %f676;
	fma.rn.f32 	%f742, %f709, %f717, %f677;
	fma.rn.f32 	%f743, %f710, %f717, %f678;
	fma.rn.f32 	%f744, %f711, %f717, %f679;
	fma.rn.f32 	%f745, %f712, %f717, %f680;
	fma.rn.f32 	%f746, %f713, %f717, %f681;
	fma.rn.f32 	%f747, %f714, %f717, %f682;
	fma.rn.f32 	%f748, %f715, %f717, %f683;
	fma.rn.f32 	%f749, %f716, %f717, %f684;
	ld.shared.f32 	%f750, [_ZZ6matmulPfS_S_iiE8shared_0+1320];
	ld.shared.f32 	%f751, [_ZZ6matmulPfS_S_iiE8shared_0+1324];
	ld.shared.f32 	%f752, [_ZZ6matmulPfS_S_iiE8shared_0+1328];
	ld.shared.f32 	%f753, [_ZZ6matmulPfS_S_iiE8shared_0+1332];
	ld.shared.f32 	%f754, [_ZZ6matmulPfS_S_iiE8shared_0+1336];
	ld.shared.f32 	%f755, [_ZZ6matmulPfS_S_iiE8shared_0+1340];
	ld.shared.f32 	%f756, [_ZZ6matmulPfS_S_iiE8shared_0+1344];
	ld.shared.f32 	%f757, [_ZZ6matmulPfS_S_iiE8shared_0+1348];
	ld.shared.f32 	%f758, [_ZZ6matmulPfS_S_iiE8shared_0+1352];
	ld.shared.f32 	%f759, [_ZZ6matmulPfS_S_iiE8shared_0+1356];
	ld.shared.f32 	%f760, [_ZZ6matmulPfS_S_iiE8shared_0+1360];
	ld.shared.f32 	%f761, [_ZZ6matmulPfS_S_iiE8shared_0+1364];
	ld.shared.f32 	%f762, [_ZZ6matmulPfS_S_iiE8shared_0+1368];
	ld.shared.f32 	%f763, [_ZZ6matmulPfS_S_iiE8shared_0+1372];
	ld.shared.f32 	%f764, [_ZZ6matmulPfS_S_iiE8shared_0+1376];
	ld.shared.f32 	%f765, [_ZZ6matmulPfS_S_iiE8shared_0+1380];
	ld.shared.f32 	%f766, [_ZZ6matmulPfS_S_iiE8shared_0+1384];
	ld.shared.f32 	%f767, [_ZZ6matmulPfS_S_iiE8shared_0+1388];
	ld.shared.f32 	%f768, [_ZZ6matmulPfS_S_iiE8shared_0+1392];
	ld.shared.f32 	%f769, [_ZZ6matmulPfS_S_iiE8shared_0+1396];
	ld.shared.f32 	%f770, [_ZZ6matmulPfS_S_iiE8shared_0+1400];
	ld.shared.f32 	%f771, [_ZZ6matmulPfS_S_iiE8shared_0+1404];
	ld.shared.f32 	%f772, [_ZZ6matmulPfS_S_iiE8shared_0+1408];
	ld.shared.f32 	%f773, [_ZZ6matmulPfS_S_iiE8shared_0+1412];
	ld.shared.f32 	%f774, [_ZZ6matmulPfS_S_iiE8shared_0+1416];
	ld.shared.f32 	%f775, [_ZZ6matmulPfS_S_iiE8shared_0+1420];
	ld.shared.f32 	%f776, [_ZZ6matmulPfS_S_iiE8shared_0+1424];
	ld.shared.f32 	%f777, [_ZZ6matmulPfS_S_iiE8shared_0+1428];
	ld.shared.f32 	%f778, [_ZZ6matmulPfS_S_iiE8shared_0+1432];
	ld.shared.f32 	%f779, [_ZZ6matmulPfS_S_iiE8shared_0+1436];
	ld.shared.f32 	%f780, [_ZZ6matmulPfS_S_iiE8shared_0+1440];
	ld.shared.f32 	%f781, [_ZZ6matmulPfS_S_iiE8shared_0+1444];
	add.s32 	%r41, %r90, 4096;
	mul.wide.u32 	%rd28, %r41, 4;
	add.s64 	%rd29, %rd7, %rd28;
	ld.global.f32 	%f782, [%rd29];
	fma.rn.f32 	%f783, %f750, %f782, %f718;
	fma.rn.f32 	%f784, %f751, %f782, %f719;
	fma.rn.f32 	%f785, %f752, %f782, %f720;
	fma.rn.f32 	%f786, %f753, %f782, %f721;
	fma.rn.f32 	%f787, %f754, %f782, %f722;
	fma.rn.f32 	%f788, %f755, %f782, %f723;
	fma.rn.f32 	%f789, %f756, %f782, %f724;
	fma.rn.f32 	%f790, %f757, %f782, %f725;
	fma.rn.f32 	%f791, %f758, %f782, %f726;
	fma.rn.f32 	%f792, %f759, %f782, %f727;
	fma.rn.f32 	%f793, %f760, %f782, %f728;
	fma.rn.f32 	%f794, %f761, %f782, %f729;
	fma.rn.f32 	%f795, %f762, %f782, %f730;
	fma.rn.f32 	%f796, %f763, %f782, %f731;
	fma.rn.f32 	%f797, %f764, %f782, %f732;
	fma.rn.f32 	%f798, %f765, %f782, %f733;
	fma.rn.f32 	%f799, %f766, %f782, %f734;
	fma.rn.f32 	%f800, %f767, %f782, %f735;
	fma.rn.f32 	%f801, %f768, %f782, %f736;
	fma.rn.f32 	%f802, %f769, %f782, %f737;
	fma.rn.f32 	%f803, %f770, %f782, %f738;
	fma.rn.f32 	%f804, %f771, %f782, %f739;
	fma.rn.f32 	%f805, %f772, %f782, %f740;
	fma.rn.f32 	%f806, %f773, %f782, %f741;
	fma.rn.f32 	%f807, %f774, %f782, %f742;
	fma.rn.f32 	%f808, %f775, %f782, %f743;
	fma.rn.f32 	%f809, %f776, %f782, %f744;
	fma.rn.f32 	%f810, %f777, %f782, %f745;
	fma.rn.f32 	%f811, %f778, %f782, %f746;
	fma.rn.f32 	%f812, %f779, %f782, %f747;
	fma.rn.f32 	%f813, %f780, %f782, %f748;
	fma.rn.f32 	%f814, %f781, %f782, %f749;
	ld.shared.f32 	%f815, [_ZZ6matmulPfS_S_iiE8shared_0+1452];
	ld.shared.f32 	%f816, [_ZZ6matmulPfS_S_iiE8shared_0+1456];
	ld.shared.f32 	%f817, [_ZZ6matmulPfS_S_iiE8shared_0+1460];
	ld.shared.f32 	%f818, [_ZZ6matmulPfS_S_iiE8shared_0+1464];
	ld.shared.f32 	%f819, [_ZZ6matmulPfS_S_iiE8shared_0+1468];
	ld.shared.f32 	%f820, [_ZZ6matmulPfS_S_iiE8shared_0+1472];
	ld.shared.f32 	%f821, [_ZZ6matmulPfS_S_iiE8shared_0+1476];
	ld.shared.f32 	%f822, [_ZZ6matmulPfS_S_iiE8shared_0+1480];
	ld.shared.f32 	%f823, [_ZZ6matmulPfS_S_iiE8shared_0+1484];
	ld.shared.f32 	%f824, [_ZZ6matmulPfS_S_iiE8shared_0+1488];
	ld.shared.f32 	%f825, [_ZZ6matmulPfS_S_iiE8shared_0+1492];
	ld.shared.f32 	%f826, [_ZZ6matmulPfS_S_iiE8shared_0+1496];
	ld.shared.f32 	%f827, [_ZZ6matmulPfS_S_iiE8shared_0+1500];
	ld.shared.f32 	%f828, [_ZZ6matmulPfS_S_iiE8shared_0+1504];
	ld.shared.f32 	%f829, [_ZZ6matmulPfS_S_iiE8shared_0+1508];
	ld.shared.f32 	%f830, [_ZZ6matmulPfS_S_iiE8shared_0+1512];
	ld.shared.f32 	%f831, [_ZZ6matmulPfS_S_iiE8shared_0+1516];
	ld.shared.f32 	%f832, [_ZZ6matmulPfS_S_iiE8shared_0+1520];
	ld.shared.f32 	%f833, [_ZZ6matmulPfS_S_iiE8shared_0+1524];
	ld.shared.f32 	%f834, [_ZZ6matmulPfS_S_iiE8shared_0+1528];
	ld.shared.f32 	%f835, [_ZZ6matmulPfS_S_iiE8shared_0+1532];
	ld.shared.f32 	%f836, [_ZZ6matmulPfS_S_iiE8shared_0+1536];
	ld.shared.f32 	%f837, [_ZZ6matmulPfS_S_iiE8shared_0+1540];
	ld.shared.f32 	%f838, [_ZZ6matmulPfS_S_iiE8shared_0+1544];
	ld.shared.f32 	%f839, [_ZZ6matmulPfS_S_iiE8shared_0+1548];
	ld.shared.f32 	%f840, [_ZZ6matmulPfS_S_iiE8shared_0+1552];
	ld.shared.f32 	%f841, [_ZZ6matmulPfS_S_iiE8shared_0+1556];
	ld.shared.f32 	%f842, [_ZZ6matmulPfS_S_iiE8shared_0+1560];
	ld.shared.f32 	%f843, [_ZZ6matmulPfS_S_iiE8shared_0+1564];
	ld.shared.f32 	%f844, [_ZZ6matmulPfS_S_iiE8shared_0+1568];
	ld.shared.f32 	%f845, [_ZZ6matmulPfS_S_iiE8shared_0+1572];
	ld.shared.f32 	%f846, [_ZZ6matmulPfS_S_iiE8shared_0+1576];
	add.s32 	%r42, %r90, 6144;
	mul.wide.u32 	%rd30, %r42, 4;
	add.s64 	%rd31, %rd7, %rd30;
	ld.global.f32 	%f847, [%rd31];
	fma.rn.f32 	%f848, %f815, %f847, %f783;
	fma.rn.f32 	%f849, %f816, %f847, %f784;
	fma.rn.f32 	%f850, %f817, %f847, %f785;
	fma.rn.f32 	%f851, %f818, %f847, %f786;
	fma.rn.f32 	%f852, %f819, %f847, %f787;
	fma.rn.f32 	%f853, %f820, %f847, %f788;
	fma.rn.f32 	%f854, %f821, %f847, %f789;
	fma.rn.f32 	%f855, %f822, %f847, %f790;
	fma.rn.f32 	%f856, %f823, %f847, %f791;
	fma.rn.f32 	%f857, %f824, %f847, %f792;
	fma.rn.f32 	%f858, %f825, %f847, %f793;
	fma.rn.f32 	%f859, %f826, %f847, %f794;
	fma.rn.f32 	%f860, %f827, %f847, %f795;
	fma.rn.f32 	%f861, %f828, %f847, %f796;
	fma.rn.f32 	%f862, %f829, %f847, %f797;
	fma.rn.f32 	%f863, %f830, %f847, %f798;
	fma.rn.f32 	%f864, %f831, %f847, %f799;
	fma.rn.f32 	%f865, %f832, %f847, %f800;
	fma.rn.f32 	%f866, %f833, %f847, %f801;
	fma.rn.f32 	%f867, %f834, %f847, %f802;
	fma.rn.f32 	%f868, %f835, %f847, %f803;
	fma.rn.f32 	%f869, %f836, %f847, %f804;
	fma.rn.f32 	%f870, %f837, %f847, %f805;
	fma.rn.f32 	%f871, %f838, %f847, %f806;
	fma.rn.f32 	%f872, %f839, %f847, %f807;
	fma.rn.f32 	%f873, %f840, %f847, %f808;
	fma.rn.f32 	%f874, %f841, %f847, %f809;
	fma.rn.f32 	%f875, %f842, %f847, %f810;
	fma.rn.f32 	%f876, %f843, %f847, %f811;
	fma.rn.f32 	%f877, %f844, %f847, %f812;
	fma.rn.f32 	%f878, %f845, %f847, %f813;
	fma.rn.f32 	%f879, %f846, %f847, %f814;
	ld.shared.f32 	%f880, [_ZZ6matmulPfS_S_iiE8shared_0+1584];
	ld.shared.f32 	%f881, [_ZZ6matmulPfS_S_iiE8shared_0+1588];
	ld.shared.f32 	%f882, [_ZZ6matmulPfS_S_iiE8shared_0+1592];
	ld.shared.f32 	%f883, [_ZZ6matmulPfS_S_iiE8shared_0+1596];
	ld.shared.f32 	%f884, [_ZZ6matmulPfS_S_iiE8shared_0+1600];
	ld.shared.f32 	%f885, [_ZZ6matmulPfS_S_iiE8shared_0+1604];
	ld.shared.f32 	%f886, [_ZZ6matmulPfS_S_iiE8shared_0+1608];
	ld.shared.f32 	%f887, [_ZZ6matmulPfS_S_iiE8shared_0+1612];
	ld.shared.f32 	%f888, [_ZZ6matmulPfS_S_iiE8shared_0+1616];
	ld.shared.f32 	%f889, [_ZZ6matmulPfS_S_iiE8shared_0+1620];
	ld.shared.f32 	%f890, [_ZZ6matmulPfS_S_iiE8shared_0+1624];
	ld.shared.f32 	%f891, [_ZZ6matmulPfS_S_iiE8shared_0+1628];
	ld.shared.f32 	%f892, [_ZZ6matmulPfS_S_iiE8shared_0+1632];
	ld.shared.f32 	%f893, [_ZZ6matmulPfS_S_iiE8shared_0+1636];
	ld.shared.f32 	%f894, [_ZZ6matmulPfS_S_iiE8shared_0+1640];
	ld.shared.f32 	%f895, [_ZZ6matmulPfS_S_iiE8shared_0+1644];
	ld.shared.f32 	%f896, [_ZZ6matmulPfS_S_iiE8shared_0+1648];
	ld.shared.f32 	%f897, [_ZZ6matmulPfS_S_iiE8shared_0+1652];
	ld.shared.f32 	%f898, [_ZZ6matmulPfS_S_iiE8shared_0+1656];
	ld.shared.f32 	%f899, [_ZZ6matmulPfS_S_iiE8shared_0+1660];
	ld.shared.f32 	%f900, [_ZZ6matmulPfS_S_iiE8shared_0+1664];
	ld.shared.f32 	%f901, [_ZZ6matmulPfS_S_iiE8shared_0+1668];
	ld.shared.f32 	%f902, [_ZZ6matmulPfS_S_iiE8shared_0+1672];
	ld.shared.f32 	%f903, [_ZZ6matmulPfS_S_iiE8shared_0+1676];
	ld.shared.f32 	%f904, [_ZZ6matmulPfS_S_iiE8shared_0+1680];
	ld.shared.f32 	%f905, [_ZZ6matmulPfS_S_iiE8shared_0+1684];
	ld.shared.f32 	%f906, [_ZZ6matmulPfS_S_iiE8shared_0+1688];
	ld.shared.f32 	%f907, [_ZZ6matmulPfS_S_iiE8shared_0+1692];
	ld.shared.f32 	%f908, [_ZZ6matmulPfS_S_iiE8shared_0+1696];
	ld.shared.f32 	%f909, [_ZZ6matmulPfS_S_iiE8shared_0+1700];
	ld.shared.f32 	%f910, [_ZZ6matmulPfS_S_iiE8shared_0+1704];
	ld.shared.f32 	%f911, [_ZZ6matmulPfS_S_iiE8shared_0+1708];
	add.s32 	%r43, %r90, 8192;
	mul.wide.u32 	%rd32, %r43, 4;
	add.s64 	%rd33, %rd7, %rd32;
	ld.global.f32 	%f912, [%rd33];
	fma.rn.f32 	%f913, %f880, %f912, %f848;
	fma.rn.f32 	%f914, %f881, %f912, %f849;
	fma.rn.f32 	%f915, %f882, %f912, %f850;
	fma.rn.f32 	%f916, %f883, %f912, %f851;
	fma.rn.f32 	%f917, %f884, %f912, %f852;
	fma.rn.f32 	%f918, %f885, %f912, %f853;
	fma.rn.f32 	%f919, %f886, %f912, %f854;
	fma.rn.f32 	%f920, %f887, %f912, %f855;
	fma.rn.f32 	%f921, %f888, %f912, %f856;
	fma.rn.f32 	%f922, %f889, %f912, %f857;
	fma.rn.f32 	%f923, %f890, %f912, %f858;
	fma.rn.f32 	%f924, %f891, %f912, %f859;
	fma.rn.f32 	%f925, %f892, %f912, %f860;
	fma.rn.f32 	%f926, %f893, %f912, %f861;
	fma.rn.f32 	%f927, %f894, %f912, %f862;
	fma.rn.f32 	%f928, %f895, %f912, %f863;
	fma.rn.f32 	%f929, %f896, %f912, %f864;
	fma.rn.f32 	%f930, %f897, %f912, %f865;
	fma.rn.f32 	%f931, %f898, %f912, %f866;
	fma.rn.f32 	%f932, %f899, %f912, %f867;
	fma.rn.f32 	%f933, %f900, %f912, %f868;
	fma.rn.f32 	%f934, %f901, %f912, %f869;
	fma.rn.f32 	%f935, %f902, %f912, %f870;
	fma.rn.f32 	%f936, %f903, %f912, %f871;
	fma.rn.f32 	%f937, %f904, %f912, %f872;
	fma.rn.f32 	%f938, %f905, %f912, %f873;
	fma.rn.f32 	%f939, %f906, %f912, %f874;
	fma.rn.f32 	%f940, %f907, %f912, %f875;
	fma.rn.f32 	%f941, %f908, %f912, %f876;
	fma.rn.f32 	%f942, %f909, %f912, %f877;
	fma.rn.f32 	%f943, %f910, %f912, %f878;
	fma.rn.f32 	%f944, %f911, %f912, %f879;
	ld.shared.f32 	%f945, [_ZZ6matmulPfS_S_iiE8shared_0+1716];
	ld.shared.f32 	%f946, [_ZZ6matmulPfS_S_iiE8shared_0+1720];
	ld.shared.f32 	%f947, [_ZZ6matmulPfS_S_iiE8shared_0+1724];
	ld.shared.f32 	%f948, [_ZZ6matmulPfS_S_iiE8shared_0+1728];
	ld.shared.f32 	%f949, [_ZZ6matmulPfS_S_iiE8shared_0+1732];
	ld.shared.f32 	%f950, [_ZZ6matmulPfS_S_iiE8shared_0+1736];
	ld.shared.f32 	%f951, [_ZZ6matmulPfS_S_iiE8shared_0+1740];
	ld.shared.f32 	%f952, [_ZZ6matmulPfS_S_iiE8shared_0+1744];
	ld.shared.f32 	%f953, [_ZZ6matmulPfS_S_iiE8shared_0+1748];
	ld.shared.f32 	%f954, [_ZZ6matmulPfS_S_iiE8shared_0+1752];
	ld.shared.f32 	%f955, [_ZZ6matmulPfS_S_iiE8shared_0+1756];
	ld.shared.f32 	%f956, [_ZZ6matmulPfS_S_iiE8shared_0+1760];
	ld.shared.f32 	%f957, [_ZZ6matmulPfS_S_iiE8shared_0+1764];
	ld.shared.f32 	%f958, [_ZZ6matmulPfS_S_iiE8shared_0+1768];
	ld.shared.f32 	%f959, [_ZZ6matmulPfS_S_iiE8shared_0+1772];
	ld.shared.f32 	%f960, [_ZZ6matmulPfS_S_iiE8shared_0+1776];
	ld.shared.f32 	%f961, [_ZZ6matmulPfS_S_iiE8shared_0+1780];
	ld.shared.f32 	%f962, [_ZZ6matmulPfS_S_iiE8shared_0+1784];
	ld.shared.f32 	%f963, [_ZZ6matmulPfS_S_iiE8shared_0+1788];
	ld.shared.f32 	%f964, [_ZZ6matmulPfS_S_iiE8shared_0+1792];
	ld.shared.f32 	%f965, [_ZZ6matmulPfS_S_iiE8shared_0+1796];
	ld.shared.f32 	%f966, [_ZZ6matmulPfS_S_iiE8shared_0+1800];
	ld.shared.f32 	%f967, [_ZZ6matmulPfS_S_iiE8shared_0+1804];
	ld.shared.f32 	%f968, [_ZZ6matmulPfS_S_iiE8shared_0+1808];
	ld.shared.f32 	%f969, [_ZZ6matmulPfS_S_iiE8shared_0+1812];
	ld.shared.f32 	%f970, [_ZZ6matmulPfS_S_iiE8shared_0+1816];
	ld.shared.f32 	%f971, [_ZZ6matmulPfS_S_iiE8shared_0+1820];
	ld.shared.f32 	%f972, [_ZZ6matmulPfS_S_iiE8shared_0+1824];
	ld.shared.f32 	%f973, [_ZZ6matmulPfS_S_iiE8shared_0+1828];
	ld.shared.f32 	%f974, [_ZZ6matmulPfS_S_iiE8shared_0+1832];
	ld.shared.f32 	%f975, [_ZZ6matmulPfS_S_iiE8shared_0+1836];
	ld.shared.f32 	%f976, [_ZZ6matmulPfS_S_iiE8shared_0+1840];
	add.s32 	%r44, %r90, 10240;
	mul.wide.u32 	%rd34, %r44, 4;
	add.s64 	%rd35, %rd7, %rd34;
	ld.global.f32 	%f977, [%rd35];
	fma.rn.f32 	%f978, %f945, %f977, %f913;
	fma.rn.f32 	%f979, %f946, %f977, %f914;
	fma.rn.f32 	%f980, %f947, %f977, %f915;
	fma.rn.f32 	%f981, %f948, %f977, %f916;
	fma.rn.f32 	%f982, %f949, %f977, %f917;
	fma.rn.f32 	%f983, %f950, %f977, %f918;
	fma.rn.f32 	%f984, %f951, %f977, %f919;
	fma.rn.f32 	%f985, %f952, %f977, %f920;
	fma.rn.f32 	%f986, %f953, %f977, %f921;
	fma.rn.f32 	%f987, %f954, %f977, %f922;
	fma.rn.f32 	%f988, %f955, %f977, %f923;
	fma.rn.f32 	%f989, %f956, %f977, %f924;
	fma.rn.f32 	%f990, %f957, %f977, %f925;
	fma.rn.f32 	%f991, %f958, %f977, %f926;
	fma.rn.f32 	%f992, %f959, %f977, %f927;
	fma.rn.f32 	%f993, %f960, %f977, %f928;
	fma.rn.f32 	%f994, %f961, %f977, %f929;
	fma.rn.f32 	%f995, %f962, %f977, %f930;
	fma.rn.f32 	%f996, %f963, %f977, %f931;
	fma.rn.f32 	%f997, %f964, %f977, %f932;
	fma.rn.f32 	%f998, %f965, %f977, %f933;
	fma.rn.f32 	%f999, %f966, %f977, %f934;
	fma.rn.f32 	%f1000, %f967, %f977, %f935;
	fma.rn.f32 	%f1001, %f968, %f977, %f936;
	fma.rn.f32 	%f1002, %f969, %f977, %f937;
	fma.rn.f32 	%f1003, %f970, %f977, %f938;
	fma.rn.f32 	%f1004, %f971, %f977, %f939;
	fma.rn.f32 	%f1005, %f972, %f977, %f940;
	fma.rn.f32 	%f1006, %f973, %f977, %f941;
	fma.rn.f32 	%f1007, %f974, %f977, %f942;
	fma.rn.f32 	%f1008, %f975, %f977, %f943;
	fma.rn.f32 	%f1009, %f976, %f977, %f944;
	ld.shared.f32 	%f1010, [_ZZ6matmulPfS_S_iiE8shared_0+1848];
	ld.shared.f32 	%f1011, [_ZZ6matmulPfS_S_iiE8shared_0+1852];
	ld.shared.f32 	%f1012, [_ZZ6matmulPfS_S_iiE8shared_0+1856];
	ld.shared.f32 	%f1013, [_ZZ6matmulPfS_S_iiE8shared_0+1860];
	ld.shared.f32 	%f1014, [_ZZ6matmulPfS_S_iiE8shared_0+1864];
	ld.shared.f32 	%f1015, [_ZZ6matmulPfS_S_iiE8shared_0+1868];
	ld.shared.f32 	%f1016, [_ZZ6matmulPfS_S_iiE8shared_0+1872];
	ld.shared.f32 	%f1017, [_ZZ6matmulPfS_S_iiE8shared_0+1876];
	ld.shared.f32 	%f1018, [_ZZ6matmulPfS_S_iiE8shared_0+1880];
	ld.shared.f32 	%f1019, [_ZZ6matmulPfS_S_iiE8shared_0+1884];
	ld.shared.f32 	%f1020, [_ZZ6matmulPfS_S_iiE8shared_0+1888];
	ld.shared.f32 	%f1021, [_ZZ6matmulPfS_S_iiE8shared_0+1892];
	ld.shared.f32 	%f1022, [_ZZ6matmulPfS_S_iiE8shared_0+1896];
	ld.shared.f32 	%f1023, [_ZZ6matmulPfS_S_iiE8shared_0+1900];
	ld.shared.f32 	%f1024, [_ZZ6matmulPfS_S_iiE8shared_0+1904];
	ld.shared.f32 	%f1025, [_ZZ6matmulPfS_S_iiE8shared_0+1908];
	ld.shared.f32 	%f1026, [_ZZ6matmulPfS_S_iiE8shared_0+1912];
	ld.shared.f32 	%f1027, [_ZZ6matmulPfS_S_iiE8shared_0+1916];
	ld.shared.f32 	%f1028, [_ZZ6matmulPfS_S_iiE8shared_0+1920];
	ld.shared.f32 	%f1029, [_ZZ6matmulPfS_S_iiE8shared_0+1924];
	ld.shared.f32 	%f1030, [_ZZ6matmulPfS_S_iiE8shared_0+1928];
	ld.shared.f32 	%f1031, [_ZZ6matmulPfS_S_iiE8shared_0+1932];
	ld.shared.f32 	%f1032, [_ZZ6matmulPfS_S_iiE8shared_0+1936];
	ld.shared.f32 	%f1033, [_ZZ6matmulPfS_S_iiE8shared_0+1940];
	ld.shared.f32 	%f1034, [_ZZ6matmulPfS_S_iiE8shared_0+1944];
	ld.shared.f32 	%f1035, [_ZZ6matmulPfS_S_iiE8shared_0+1948];
	ld.shared.f32 	%f1036, [_ZZ6matmulPfS_S_iiE8shared_0+1952];
	ld.shared.f32 	%f1037, [_ZZ6matmulPfS_S_iiE8shared_0+1956];
	ld.shared.f32 	%f1038, [_ZZ6matmulPfS_S_iiE8shared_0+1960];
	ld.shared.f32 	%f1039, [_ZZ6matmulPfS_S_iiE8shared_0+1964];
	ld.shared.f32 	%f1040, [_ZZ6matmulPfS_S_iiE8shared_0+1968];
	ld.shared.f32 	%f1041, [_ZZ6matmulPfS_S_iiE8shared_0+1972];
	add.s32 	%r45, %r90, 12288;
	mul.wide.u32 	%rd36, %r45, 4;
	add.s64 	%rd37, %rd7, %rd36;
	ld.global.f32 	%f1042, [%rd37];
	fma.rn.f32 	%f1043, %f1010, %f1042, %f978;
	fma.rn.f32 	%f1044, %f1011, %f1042, %f979;
	fma.rn.f32 	%f1045, %f1012, %f1042, %f980;
	fma.rn.f32 	%f1046, %f1013, %f1042, %f981;
	fma.rn.f32 	%f1047, %f1014, %f1042, %f982;
	fma.rn.f32 	%f1048, %f1015, %f1042, %f983;
	fma.rn.f32 	%f1049, %f1016, %f1042, %f984;
	fma.rn.f32 	%f1050, %f1017, %f1042, %f985;
	fma.rn.f32 	%f1051, %f1018, %f1042, %f986;
	fma.rn.f32 	%f1052, %f1019, %f1042, %f987;
	fma.rn.f32 	%f1053, %f1020, %f1042, %f988;
	fma.rn.f32 	%f1054, %f1021, %f1042, %f989;
	fma.rn.f32 	%f1055, %f1022, %f1042, %f990;
	fma.rn.f32 	%f1056, %f1023, %f1042, %f991;
	fma.rn.f32 	%f1057, %f1024, %f1042, %f992;
	fma.rn.f32 	%f1058, %f1025, %f1042, %f993;
	fma.rn.f32 	%f1059, %f1026, %f1042, %f994;
	fma.rn.f32 	%f1060, %f1027, %f1042, %f995;
	fma.rn.f32 	%f1061, %f1028, %f1042, %f996;
	fma.rn.f32 	%f1062, %f1029, %f1042, %f997;
	fma.rn.f32 	%f1063, %f1030, %f1042, %f998;
	fma.rn.f32 	%f1064, %f1031, %f1042, %f999;
	fma.rn.f32 	%f1065, %f1032, %f1042, %f1000;
	fma.rn.f32 	%f1066, %f1033, %f1042, %f1001;
	fma.rn.f32 	%f1067, %f1034, %f1042, %f1002;
	fma.rn.f32 	%f1068, %f1035, %f1042, %f1003;
	fma.rn.f32 	%f1069, %f1036, %f1042, %f1004;
	fma.rn.f32 	%f1070, %f1037, %f1042, %f1005;
	fma.rn.f32 	%f1071, %f1038, %f1042, %f1006;
	fma.rn.f32 	%f1072, %f1039, %f1042, %f1007;
	fma.rn.f32 	%f1073, %f1040, %f1042, %f1008;
	fma.rn.f32 	%f1074, %f1041, %f1042, %f1009;
	ld.shared.f32 	%f1075, [_ZZ6matmulPfS_S_iiE8shared_0+1980];
	ld.shared.f32 	%f1076, [_ZZ6matmulPfS_S_iiE8shared_0+1984];
	ld.shared.f32 	%f1077, [_ZZ6matmulPfS_S_iiE8shared_0+1988];
	ld.shared.f32 	%f1078, [_ZZ6matmulPfS_S_iiE8shared_0+1992];
	ld.shared.f32 	%f1079, [_ZZ6matmulPfS_S_iiE8shared_0+1996];
	ld.shared.f32 	%f1080, [_ZZ6matmulPfS_S_iiE8shared_0+2000];
	ld.shared.f32 	%f1081, [_ZZ6matmulPfS_S_iiE8shared_0+2004];
	ld.shared.f32 	%f1082, [_ZZ6matmulPfS_S_iiE8shared_0+2008];
	ld.shared.f32 	%f1083, [_ZZ6matmulPfS_S_iiE8shared_0+2012];
	ld.shared.f32 	%f1084, [_ZZ6matmulPfS_S_iiE8shared_0+2016];
	ld.shared.f32 	%f1085, [_ZZ6matmulPfS_S_iiE8shared_0+2020];
	ld.shared.f32 	%f1086, [_ZZ6matmulPfS_S_iiE8shared_0+2024];
	ld.shared.f32 	%f1087, [_ZZ6matmulPfS_S_iiE8shared_0+2028];
	ld.shared.f32 	%f1088, [_ZZ6matmulPfS_S_iiE8shared_0+2032];
	ld.shared.f32 	%f1089, [_ZZ6matmulPfS_S_iiE8shared_0+2036];
	ld.shared.f32 	%f1090, [_ZZ6matmulPfS_S_iiE8shared_0+2040];
	ld.shared.f32 	%f1091, [_ZZ6matmulPfS_S_iiE8shared_0+2044];
	ld.shared.f32 	%f1092, [_ZZ6matmulPfS_S_iiE8shared_0+2048];
	ld.shared.f32 	%f1093, [_ZZ6matmulPfS_S_iiE8shared_0+2052];
	ld.shared.f32 	%f1094, [_ZZ6matmulPfS_S_iiE8shared_0+2056];
	ld.shared.f32 	%f1095, [_ZZ6matmulPfS_S_iiE8shared_0+2060];
	ld.shared.f32 	%f1096, [_ZZ6matmulPfS_S_iiE8shared_0+2064];
	ld.shared.f32 	%f1097, [_ZZ6matmulPfS_S_iiE8shared_0+2068];
	ld.shared.f32 	%f1098, [_ZZ6matmulPfS_S_iiE8shared_0+2072];
	ld.shared.f32 	%f1099, [_ZZ6matmulPfS_S_iiE8shared_0+2076];
	ld.shared.f32 	%f1100, [_ZZ6matmulPfS_S_iiE8shared_0+2080];
	ld.shared.f32 	%f1101, [_ZZ6matmulPfS_S_iiE8shared_0+2084];
	ld.shared.f32 	%f1102, [_ZZ6matmulPfS_S_iiE8shared_0+2088];
	ld.shared.f32 	%f1103, [_ZZ6matmulPfS_S_iiE8shared_0+2092];
	ld.shared.f32 	%f1104, [_ZZ6matmulPfS_S_iiE8shared_0+2096];
	ld.shared.f32 	%f1105, [_ZZ6matmulPfS_S_iiE8shared_0+2100];
	ld.shared.f32 	%f1106, [_ZZ6matmulPfS_S_iiE8shared_0+2104];
	mul.wide.u32 	%rd38, %r39, 4;
	add.s64 	%rd39, %rd7, %rd38;
	ld.global.f32 	%f1107, [%rd39];
	fma.rn.f32 	%f1167, %f1075, %f1107, %f1043;
	fma.rn.f32 	%f1166, %f1076, %f1107, %f1044;
	fma.rn.f32 	%f1165, %f1077, %f1107, %f1045;
	fma.rn.f32 	%f1164, %f1078, %f1107, %f1046;
	fma.rn.f32 	%f1163, %f1079, %f1107, %f1047;
	fma.rn.f32 	%f1162, %f1080, %f1107, %f1048;
	fma.rn.f32 	%f1161, %f1081, %f1107, %f1049;
	fma.rn.f32 	%f1160, %f1082, %f1107, %f1050;
	fma.rn.f32 	%f1159, %f1083, %f1107, %f1051;
	fma.rn.f32 	%f1158, %f1084, %f1107, %f1052;
	fma.rn.f32 	%f1157, %f1085, %f1107, %f1053;
	fma.rn.f32 	%f1156, %f1086, %f1107, %f1054;
	fma.rn.f32 	%f1155, %f1087, %f1107, %f1055;
	fma.rn.f32 	%f1154, %f1088, %f1107, %f1056;
	fma.rn.f32 	%f1153, %f1089, %f1107, %f1057;
	fma.rn.f32 	%f1152, %f1090, %f1107, %f1058;
	fma.rn.f32 	%f1151, %f1091, %f1107, %f1059;
	fma.rn.f32 	%f1150, %f1092, %f1107, %f1060;
	fma.rn.f32 	%f1149, %f1093, %f1107, %f1061;
	fma.rn.f32 	%f1148, %f1094, %f1107, %f1062;
	fma.rn.f32 	%f1147, %f1095, %f1107, %f1063;
	fma.rn.f32 	%f1146, %f1096, %f1107, %f1064;
	fma.rn.f32 	%f1145, %f1097, %f1107, %f1065;
	fma.rn.f32 	%f1144, %f1098, %f1107, %f1066;
	fma.rn.f32 	%f1143, %f1099, %f1107, %f1067;
	fma.rn.f32 	%f1142, %f1100, %f1107, %f1068;
	fma.rn.f32 	%f1141, %f1101, %f1107, %f1069;
	fma.rn.f32 	%f1140, %f1102, %f1107, %f1070;
	fma.rn.f32 	%f1168, %f1103, %f1107, %f1071;
	fma.rn.f32 	%f1169, %f1104, %f1107, %f1072;
	fma.rn.f32 	%f1170, %f1105, %f1107, %f1073;
	fma.rn.f32 	%f1171, %f1106, %f1107, %f1074;
	bar.sync 	0;
	add.s32 	%r6, %r91, 16;
	add.s32 	%r46, %r91, -49136;
	add.s32 	%r90, %r90, 32768;
	add.s32 	%r89, %r89, 16;
	setp.lt.s32 	%p2, %r46, %r88;
	mov.u32 	%r91, %r6;
	@%p2 bra 	$L__BB0_2;
$L__BB0_3:
	ld.param.u64 	%rd107, [_Z6matmulPfS_S_ii_param_2];
	cvta.to.global.u64 	%rd40, %rd107;
	mov.u32 	%r47, %ctaid.y;
	mov.u32 	%r48, %tid.y;
	shl.b32 	%r49, %r47, 16;
	shl.b32 	%r50, %r48, 11;
	add.s32 	%r51, %r49, %r50;
	mov.u32 	%r52, %ctaid.x;
	shl.b32 	%r53, %r52, 7;
	mov.u32 	%r54, %tid.x;
	add.s32 	%r55, %r53, %r54;
	add.s32 	%r56, %r51, %r55;
	mul.wide.u32 	%rd41, %r56, 4;
	add.s64 	%rd42, %rd40, %rd41;
	st.global.f32 	[%rd42], %f1167;
	add.s32 	%r57, %r56, 2048;
	mul.wide.u32 	%rd43, %r57, 4;
	add.s64 	%rd44, %rd40, %rd43;
	st.global.f32 	[%rd44], %f1166;
	add.s32 	%r58, %r56, 4096;
	mul.wide.u32 	%rd45, %r58, 4;
	add.s64 	%rd46, %rd40, %rd45;
	st.global.f32 	[%rd46], %f1165;
	add.s32 	%r59, %r56, 6144;
	mul.wide.u32 	%rd47, %r59, 4;
	add.s64 	%rd48, %rd40, %rd47;
	st.global.f32 	[%rd48], %f1164;
	add.s32 	%r60, %r56, 8192;
	mul.wide.u32 	%rd49, %r60, 4;
	add.s64 	%rd50, %rd40, %rd49;
	st.global.f32 	[%rd50], %f1163;
	add.s32 	%r61, %r56, 10240;
	mul.wide.u32 	%rd51, %r61, 4;
	add.s64 	%rd52, %rd40, %rd51;
	st.global.f32 	[%rd52], %f1162;
	add.s32 	%r62, %r56, 12288;
	mul.wide.u32 	%rd53, %r62, 4;
	add.s64 	%rd54, %rd40, %rd53;
	st.global.f32 	[%rd54], %f1161;
	add.s32 	%r63, %r56, 14336;
	mul.wide.u32 	%rd55, %r63, 4;
	add.s64 	%rd56, %rd40, %rd55;
	st.global.f32 	[%rd56], %f1160;
	add.s32 	%r64, %r56, 16384;
	mul.wide.u32 	%rd57, %r64, 4;
	add.s64 	%rd58, %rd40, %rd57;
	st.global.f32 	[%rd58], %f1159;
	add.s32 	%r65, %r56, 18432;
	mul.wide.u32 	%rd59, %r65, 4;
	add.s64 	%rd60, %rd40, %rd59;
	st.global.f32 	[%rd60], %f1158;
	add.s32 	%r66, %r56, 20480;
	mul.wide.u32 	%rd61, %r66, 4;
	add.s64 	%rd62, %rd40, %rd61;
	st.global.f32 	[%rd62], %f1157;
	add.s32 	%r67, %r56, 22528;
	mul.wide.u32 	%rd63, %r67, 4;
	add.s64 	%rd64, %rd40, %rd63;
	st.global.f32 	[%rd64], %f1156;
	add.s32 	%r68, %r56, 24576;
	mul.wide.u32 	%rd65, %r68, 4;
	add.s64 	%rd66, %rd40, %rd65;
	st.global.f32 	[%rd66], %f1155;
	add.s32 	%r69, %r56, 26624;
	mul.wide.u32 	%rd67, %r69, 4;
	add.s64 	%rd68, %rd40, %rd67;
	st.global.f32 	[%rd68], %f1154;
	add.s32 	%r70, %r56, 28672;
	mul.wide.u32 	%rd69, %r70, 4;
	add.s64 	%rd70, %rd40, %rd69;
	st.global.f32 	[%rd70], %f1153;
	add.s32 	%r71, %r56, 30720;
	mul.wide.u32 	%rd71, %r71, 4;
	add.s64 	%rd72, %rd40, %rd71;
	st.global.f32 	[%rd72], %f1152;
	add.s32 	%r72, %r56, 32768;
	mul.wide.u32 	%rd73, %r72, 4;
	add.s64 	%rd74, %rd40, %rd73;
	st.global.f32 	[%rd74], %f1151;
	add.s32 	%r73, %r56, 34816;
	mul.wide.u32 	%rd75, %r73, 4;
	add.s64 	%rd76, %rd40, %rd75;
	st.global.f32 	[%rd76], %f1150;
	add.s32 	%r74, %r56, 36864;
	mul.wide.u32 	%rd77, %r74, 4;
	add.s64 	%rd78, %rd40, %rd77;
	st.global.f32 	[%rd78], %f1149;
	add.s32 	%r75, %r56, 38912;
	mul.wide.u32 	%rd79, %r75, 4;
	add.s64 	%rd80, %rd40, %rd79;
	st.global.f32 	[%rd80], %f1148;
	add.s32 	%r76, %r56, 40960;
	mul.wide.u32 	%rd81, %r76, 4;
	add.s64 	%rd82, %rd40, %rd81;
	st.global.f32 	[%rd82], %f1147;
	add.s32 	%r77, %r56, 43008;
	mul.wide.u32 	%rd83, %r77, 4;
	add.s64 	%rd84, %rd40, %rd83;
	st.global.f32 	[%rd84], %f1146;
	add.s32 	%r78, %r56, 45056;
	mul.wide.u32 	%rd85, %r78, 4;
	add.s64 	%rd86, %rd40, %rd85;
	st.global.f32 	[%rd86], %f1145;
	add.s32 	%r79, %r56, 47104;
	mul.wide.u32 	%rd87, %r79, 4;
	add.s64 	%rd88, %rd40, %rd87;
	st.global.f32 	[%rd88], %f1144;
	add.s32 	%r80, %r56, 49152;
	mul.wide.u32 	%rd89, %r80, 4;
	add.s64 	%rd90, %rd40, %rd89;
	st.global.f32 	[%rd90], %f1143;
	add.s32 	%r81, %r56, 51200;
	mul.wide.u32 	%rd91, %r81, 4;
	add.s64 	%rd92, %rd40, %rd91;
	st.global.f32 	[%rd92], %f1142;
	add.s32 	%r82, %r56, 53248;
	mul.wide.u32 	%rd93, %r82, 4;
	add.s64 	%rd94, %rd40, %rd93;
	st.global.f32 	[%rd94], %f1141;
	add.s32 	%r83, %r56, 55296;
	mul.wide.u32 	%rd95, %r83, 4;
	add.s64 	%rd96, %rd40, %rd95;
	st.global.f32 	[%rd96], %f1140;
	add.s32 	%r84, %r56, 57344;
	mul.wide.u32 	%rd97, %r84, 4;
	add.s64 	%rd98, %rd40, %rd97;
	st.global.f32 	[%rd98], %f1168;
	add.s32 	%r85, %r56, 59392;
	mul.wide.u32 	%rd99, %r85, 4;
	add.s64 	%rd100, %rd40, %rd99;
	st.global.f32 	[%rd100], %f1169;
	add.s32 	%r86, %r56, 61440;
	mul.wide.u32 	%rd101, %r86, 4;
	add.s64 	%rd102, %rd40, %rd101;
	st.global.f32 	[%rd102], %f1170;
	add.s32 	%r87, %r56, 63488;
	mul.wide.u32 	%rd103, %r87, 4;
	add.s64 	%rd104, %rd40, %rd103;
	st.global.f32 	[%rd104], %f1171;
	ret;

}


// ===== COMPILED SASS (sm_100) =====

	.target	sm_100

	.elftype	@"ET_EXEC"


//--------------------- .note.nv.tkinfo           --------------------------
	.section	.note.nv.tkinfo,"",@"SHT_NOTE"
	.sectionflags	@"SHF_NOTE_NV_TKINFO"
	.tkinfo
        /*0018*/ 	.word	0x00000002
        /*0030*/ 	.string	""
        /*0030*/ 	.string	"ptxas"
        /*0030*/ 	.string	"Cuda compilation tools, release 13.0, V13.0.88"
        /*0030*/ 	.string	"Build cuda_13.0.r13.0/compiler.36424714_0"
        /*0030*/ 	.string	"-arch sm_100 -m 64 "



//--------------------- .note.nv.cuinfo           --------------------------
	.section	.note.nv.cuinfo,"",@"SHT_NOTE"
	.sectionflags	@"SHF_NOTE_NV_CUINFO"
        /*0018*/ 	.short	0x0002
        /*001a*/ 	.short	0x0064
        /*001c*/ 	.short	0x0082
	.zero		2


//--------------------- .nv.info                  --------------------------
	.section	.nv.info,"",@"SHT_CUDA_INFO"
	.align	4


	//----- nvinfo : EIATTR_REGCOUNT
	.align		4
        /*0000*/ 	.byte	0x04, 0x2f
        /*0002*/ 	.short	(.L_1 - .L_0)
	.align		4
.L_0:
        /*0004*/ 	.word	index@(_Z6matmulPfS_S_ii)
        /*0008*/ 	.word	0x00000040


	//----- nvinfo : EIATTR_FRAME_SIZE
	.align		4
.L_1:
        /*000c*/ 	.byte	0x04, 0x11
        /*000e*/ 	.short	(.L_3 - .L_2)
	.align		4
.L_2:
        /*0010*/ 	.word	index@(_Z6matmulPfS_S_ii)
        /*0014*/ 	.word	0x00000000


	//----- nvinfo : EIATTR_MIN_STACK_SIZE
	.align		4
.L_3:
        /*0018*/ 	.byte	0x04, 0x12
        /*001a*/ 	.short	(.L_5 - .L_4)
	.align		4
.L_4:
        /*001c*/ 	.word	index@(_Z6matmulPfS_S_ii)
        /*0020*/ 	.word	0x00000000
.L_5:


//--------------------- .nv.compat                --------------------------
	.section	.nv.compat,"",@"SHT_CUDA_COMPAT_INFO"
	.align	4
        /*0000*/ 	.byte	0x02, 0x09, 0x00, 0x00, 0x02, 0x02, 0x01, 0x00, 0x02, 0x05, 0x05, 0x00, 0x03, 0x07, 0x01, 0x01
        /*0010*/ 	.byte	0x02, 0x03, 0x00, 0x00, 0x02, 0x06, 0x01, 0x00, 0x04, 0x0b, 0x08, 0x00, 0x09, 0x00, 0x00, 0x00
        /*0020*/ 	.byte	0x00, 0x00, 0x00, 0x00


//--------------------- .nv.info._Z6matmulPfS_S_ii --------------------------
	.section	.nv.info._Z6matmulPfS_S_ii,"",@"SHT_CUDA_INFO"
	.sectionflags	@""
	.align	4


	//----- nvinfo : EIATTR_CUDA_API_VERSION
	.align		4
        /*0000*/ 	.byte	0x04, 0x37
        /*0002*/ 	.short	(.L_7 - .L_6)
.L_6:
        /*0004*/ 	.word	0x00000082


	//----- nvinfo : EIATTR_KPARAM_INFO
	.align		4
.L_7:
        /*0008*/ 	.byte	0x04, 0x17
        /*000a*/ 	.short	(.L_9 - .L_8)
.L_8:
        /*000c*/ 	.word	0x00000000
        /*0010*/ 	.short	0x0004
        /*0012*/ 	.short	0x001c
        /*0014*/ 	.byte	0x00, 0xf0, 0x11, 0x00


	//----- nvinfo : EIATTR_KPARAM_INFO
	.align		4
.L_9:
        /*0018*/ 	.byte	0x04, 0x17
        /*001a*/ 	.short	(.L_11 - .L_10)
.L_10:
        /*001c*/ 	.word	0x00000000
        /*0020*/ 	.short	0x0003
        /*0022*/ 	.short	0x0018
        /*0024*/ 	.byte	0x00, 0xf0, 0x11, 0x00


	//----- nvinfo : EIATTR_KPARAM_INFO
	.align		4
.L_11:
        /*0028*/ 	.byte	0x04, 0x17
        /*002a*/ 	.short	(.L_13 - .L_12)
.L_12:
        /*002c*/ 	.word	0x00000000
        /*0030*/ 	.short	0x0002
        /*0032*/ 	.short	0x0010
        /*0034*/ 	.byte	0x00, 0xf5, 0x21, 0x00


	//----- nvinfo : EIATTR_KPARAM_INFO
	.align		4
.L_13:
        /*0038*/ 	.byte	0x04, 0x17
        /*003a*/ 	.short	(.L_15 - .L_14)
.L_14:
        /*003c*/ 	.word	0x00000000
        /*0040*/ 	.short	0x0001
        /*0042*/ 	.short	0x0008
        /*0044*/ 	.byte	0x00, 0xf5, 0x21, 0x00


	//----- nvinfo : EIATTR_KPARAM_INFO
	.align		4
.L_15:
        /*0048*/ 	.byte	0x04, 0x17
        /*004a*/ 	.short	(.L_17 - .L_16)
.L_16:
        /*004c*/ 	.word	0x00000000
        /*0050*/ 	.short	0x0000
        /*0052*/ 	.short	0x0000
        /*0054*/ 	.byte	0x00, 0xf5, 0x21, 0x00


	//----- nvinfo : EIATTR_SPARSE_MMA_MASK
	.align		4
.L_17:
        /*0058*/ 	.byte	0x03, 0x50
        /*005a*/ 	.short	0x0000


	//----- nvinfo : EIATTR_MAXREG_COUNT
	.align		4
        /*005c*/ 	.byte	0x03, 0x1b
        /*005e*/ 	.short	0x00ff


	//----- nvinfo : EIATTR_NUM_BARRIERS
	.align		4
        /*0060*/ 	.byte	0x02, 0x4c
        /*0062*/ 	.byte	0x01
	.zero		1


	//----- nvinfo : EIATTR_MERCURY_ISA_VERSION
	.align		4
        /*0064*/ 	.byte	0x03, 0x5f
        /*0066*/ 	.short	0x0101


	//----- nvinfo : EIATTR_UNUSED_LOAD_BYTE_OFFSET
	.align		4
        /*0068*/ 	.byte	0x04, 0x44
        /*006a*/ 	.short	(.L_19 - .L_18)


	//   ....[0]....
.L_18:
        /*006c*/ 	.word	0x00000930
        /*0070*/ 	.word	0x0000ff0f


	//   ....[1]....
        /*0074*/ 	.word	0x00000980
        /*0078*/ 	.word	0x0000fff0


	//   ....[2]....
        /*007c*/ 	.word	0x00000bc0
        /*0080*/ 	.word	0x0000f0ff


	//   ....[3]....
        /*0084*/ 	.word	0x00000d70
        /*0088*/ 	.word	0x00000fff


	//   ....[4]....
        /*008c*/ 	.word	0x000013d0
        /*0090*/ 	.word	0x0000fff0


	//   ....[5]....
        /*0094*/ 	.word	0x00001410
        /*0098*/ 	.word	0x0000ff0f


	//   ....[6]....
        /*009c*/ 	.word	0x000016d0
        /*00a0*/ 	.word	0x0000f0ff


	//   ....[7]....
        /*00a4*/ 	.word	0x000019c0
        /*00a8*/ 	.word	0x00000fff


	//   ....[8]....
        /*00ac*/ 	.word	0x00001e70
        /*00b0*/ 	.word	0x0000fff0


	//   ....[9]....
        /*00b4*/ 	.word	0x00001f10
        /*00b8*/ 	.word	0x0000ff0f


	//   ....[10]....
        /*00bc*/ 	.word	0x000021a0
        /*00c0*/ 	.word	0x0000f0ff


	//   ....[11]....
        /*00c4*/ 	.word	0x000025a0
        /*00c8*/ 	.word	0x00000fff


	//   ....[12]....
        /*00cc*/ 	.word	0x00002940
        /*00d0*/ 	.word	0x0000fff0


	//   ....[13]....
        /*00d4*/ 	.word	0x000029f0
        /*00d8*/ 	.word	0x0000ff0f


	//   ....[14]....
        /*00dc*/ 	.word	0x00002c10
        /*00e0*/ 	.word	0x0000f0ff


	//   ....[15]....
        /*00e4*/ 	.word	0x00002e70
        /*00e8*/ 	.word	0x00000fff


	//----- nvinfo : EIATTR_VRC_CTA_INIT_COUNT
	.align		4
.L_19:
        /*00ec*/ 	.byte	0x02, 0x4a
	.zero		1
	.zero		1


	//----- nvinfo : EIATTR_EXIT_INSTR_OFFSETS
	.align		4
        /*00f0*/ 	.byte	0x04, 0x1c
        /*00f2*/ 	.short	(.L_21 - .L_20)


	//   ....[0]....
.L_20:
        /*00f4*/ 	.word	0x00003650


	//----- nvinfo : EIATTR_CBANK_PARAM_SIZE
	.align		4
.L_21:
        /*00f8*/ 	.byte	0x03, 0x19
        /*00fa*/ 	.short	0x0020


	//----- nvinfo : EIATTR_PARAM_CBANK
	.align		4
        /*00fc*/ 	.byte	0x04, 0x0a
        /*00fe*/ 	.short	(.L_23 - .L_22)
	.align		4
.L_22:
        /*0100*/ 	.word	index@(.nv.constant0._Z6matmulPfS_S_ii)
        /*0104*/ 	.short	0x0380
        /*0106*/ 	.short	0x0020


	//----- nvinfo : EIATTR_SW_WAR
	.align		4
.L_23:
        /*0108*/ 	.byte	0x04, 0x36
        /*010a*/ 	.short	(.L_25 - .L_24)
.L_24:
        /*010c*/ 	.word	0x00000008
.L_25:


//--------------------- .nv.callgraph             --------------------------
	.section	.nv.callgraph,"",@"SHT_CUDA_CALLGRAPH"
	.align	4
	.sectionentsize	8
	.align		4
        /*0000*/ 	.word	0x00000000
	.align		4
        /*0004*/ 	.word	0xffffffff
	.align		4
        /*0008*/ 	.word	0x00000000
	.align		4
        /*000c*/ 	.word	0xfffffffe
	.align		4
        /*0010*/ 	.word	0x00000000
	.align		4
        /*0014*/ 	.word	0xfffffffd
	.align		4
        /*0018*/ 	.word	0x00000000
	.align		4
        /*001c*/ 	.word	0xfffffffc


//--------------------- .text._Z6matmulPfS_S_ii   --------------------------
	.section	.text._Z6matmulPfS_S_ii,"ax",@progbits
	.align	128
        .global         _Z6matmulPfS_S_ii
        .type           _Z6matmulPfS_S_ii,@function
        .size           _Z6matmulPfS_S_ii,(.L_x_3 - _Z6matmulPfS_S_ii)
        .other          _Z6matmulPfS_S_ii,@"STO_CUDA_ENTRY STV_DEFAULT"
_Z6matmulPfS_S_ii:
.text._Z6matmulPfS_S_ii:
[----:B------:R-:W-:Y:S01]  /*0000*/  LDC R1, c[0x0][0x37c] ;  /* 0x0000df00ff017b82 */ /* 0x000fe20000000800 */
[----:B------:R-:W0:Y:S01]  /*0010*/  LDCU UR8, c[0x0][0x398] ;  /* 0x00007300ff0877ac */ /* 0x000e220008000800 */
[----:B------:R-:W-:Y:S01]  /*0020*/  HFMA2 R9, -RZ, RZ, 0, 0 ;  /* 0x00000000ff097431 */ /* 0x000fe200000001ff */
[----:B------:R-:W-:Y:S01]  /*0030*/  MOV R25, RZ ;  /* 0x000000ff00197202 */ /* 0x000fe20000000f00 */
[----:B------:R-:W-:Y:S01]  /*0040*/  HFMA2 R4, -RZ, RZ, 0, 0 ;  /* 0x00000000ff047431 */ /* 0x000fe200000001ff */
[----:B------:R-:W-:Y:S01]  /*0050*/  CS2R R30, SRZ ;  /* 0x00000000001e7805 */ /* 0x000fe2000001ff00 */
[----:B------:R-:W-:Y:S01]  /*0060*/  HFMA2 R34, -RZ, RZ, 0, 0 ;  /* 0x00000000ff227431 */ /* 0x000fe200000001ff */
[----:B------:R-:W-:Y:S02]  /*0070*/  CS2R R28, SRZ ;  /* 0x00000000001c7805 */ /* 0x000fe4000001ff00 */
[----:B------:R-:W-:Y:S02]  /*0080*/  MOV R55, RZ ;  /* 0x000000ff00377202 */ /* 0x000fe40000000f00 */
[----:B------:R-:W-:-:S02]  /*0090*/  CS2R R52, SRZ ;  /* 0x0000000000347805 */ /* 0x000fc4000001ff00 */
[----:B------:R-:W-:Y:S02]  /*00a0*/  CS2R R10, SRZ ;  /* 0x00000000000a7805 */ /* 0x000fe4000001ff00 */
[----:B------:R-:W-:Y:S02]  /*00b0*/  MOV R0, RZ ;  /* 0x000000ff00007202 */ /* 0x000fe40000000f00 */
[----:B------:R-:W-:Y:S02]  /*00c0*/  CS2R R48, SRZ ;  /* 0x0000000000307805 */ /* 0x000fe4000001ff00 */
[----:B------:R-:W-:Y:S02]  /*00d0*/  CS2R R46, SRZ ;  /* 0x00000000002e7805 */ /* 0x000fe4000001ff00 */
[----:B------:R-:W-:Y:S02]  /*00e0*/  CS2R R44, SRZ ;  /* 0x00000000002c7805 */ /* 0x000fe4000001ff00 */
[----:B------:R-:W-:-:S02]  /*00f0*/  CS2R R42, SRZ ;  /* 0x00000000002a7805 */ /* 0x000fc4000001ff00 */
[----:B------:R-:W-:Y:S02]  /*0100*/  CS2R R40, SRZ ;  /* 0x0000000000287805 */ /* 0x000fe4000001ff00 */
[----:B------:R-:W-:Y:S02]  /*0110*/  CS2R R38, SRZ ;  /* 0x0000000000267805 */ /* 0x000fe4000001ff00 */
[----:B------:R-:W-:Y:S01]  /*0120*/  CS2R R36, SRZ ;  /* 0x0000000000247805 */ /* 0x000fe2000001ff00 */
[----:B0-----:R-:W-:Y:S01]  /*0130*/  UISETP.GE.AND UP0, UPT, UR8, 0x1, UPT ;  /* 0x000000010800788c */ /* 0x001fe2000bf06270 */
[----:B------:R-:W-:Y:S02]  /*0140*/  CS2R R32, SRZ ;  /* 0x0000000000207805 */ /* 0x000fe4000001ff00 */
[----:B------:R-:W-:Y:S01]  /*0150*/  CS2R R2, SRZ ;  /* 0x0000000000027805 */ /* 0x000fe2000001ff00 */
[----:B------:R-:W0:Y:S05]  /*0160*/  LDCU.64 UR6, c[0x0][0x358] ;  /* 0x00006b00ff0677ac */ /* 0x000e2a0008000a00 */
[----:B------:R-:W-:Y:S05]  /*0170*/  BRA.U !UP0, `(.L_x_0) ;  /* 0x0000002d08987547 */ /* 0x000fea000b800000 */
[----:B------:R-:W1:Y:S01]  /*0180*/  S2R R3, SR_CgaCtaId ;  /* 0x0000000000037919 */ /* 0x000e620000008800 */
[----:B------:R-:W-:Y:S02]  /*0190*/  MOV R6, 0x400 ;  /* 0x0000040000067802 */ /* 0x000fe40000000f00 */
[----:B------:R-:W-:Y:S02]  /*01a0*/  CS2R R32, SRZ ;  /* 0x0000000000207805 */ /* 0x000fe4000001ff00 */
[----:B------:R-:W-:Y:S01]  /*01b0*/  CS2R R30, SRZ ;  /* 0x00000000001e7805 */ /* 0x000fe2000001ff00 */
[----:B------:R-:W2:Y:S01]  /*01c0*/  S2R R9, SR_TID.X ;  /* 0x0000000000097919 */ /* 0x000ea20000002100 */
[----:B------:R-:W-:Y:S02]  /*01d0*/  CS2R R28, SRZ ;  /* 0x00000000001c7805 */ /* 0x000fe4000001ff00 */
[----:B------:R-:W-:Y:S02]  /*01e0*/  CS2R R10, SRZ ;  /* 0x00000000000a7805 */ /* 0x000fe4000001ff00 */
[----:B------:R-:W-:Y:S01]  /*01f0*/  CS2R R36, SRZ ;  /* 0x0000000000247805 */ /* 0x000fe2000001ff00 */
[----:B------:R-:W3:Y:S01]  /*0200*/  S2R R0, SR_TID.Y ;  /* 0x0000000000007919 */ /* 0x000ee20000002200 */
[----:B------:R-:W-:-:S02]  /*0210*/  CS2R R44, SRZ ;  /* 0x00000000002c7805 */ /* 0x000fc4000001ff00 */
[----:B------:R-:W-:Y:S02]  /*0220*/  CS2R R46, SRZ ;  /* 0x00000000002e7805 */ /* 0x000fe4000001ff00 */
[----:B------:R-:W-:Y:S01]  /*0230*/  CS2R R38, SRZ ;  /* 0x0000000000267805 */ /* 0x000fe2000001ff00 */
[----:B------:R-:W4:Y:S01]  /*0240*/  S2R R7, SR_CTAID.Y ;  /* 0x0000000000077919 */ /* 0x000f220000002600 */
[----:B------:R-:W-:Y:S02]  /*0250*/  CS2R R40, SRZ ;  /* 0x0000000000287805 */ /* 0x000fe4000001ff00 */
[----:B------:R-:W-:Y:S02]  /*0260*/  CS2R R42, SRZ ;  /* 0x00000000002a7805 */ /* 0x000fe4000001ff00 */
[----:B------:R-:W-:Y:S01]  /*0270*/  CS2R R48, SRZ ;  /* 0x0000000000307805 */ /* 0x000fe2000001ff00 */
[----:B------:R-:W5:Y:S01]  /*0280*/  S2R R4, SR_CTAID.X ;  /* 0x0000000000047919 */ /* 0x000f620000002500 */
[----:B------:R-:W-:-:S02]  /*0290*/  CS2R R52, SRZ ;  /* 0x0000000000347805 */ /* 0x000fc4000001ff00 */
[----:B------:R-:W-:Y:S01]  /*02a0*/  MOV R34, RZ ;  /* 0x000000ff00227202 */ /* 0x000fe20000000f00 */
[----:B------:R-:W-:Y:S01]  /*02b0*/  UMOV UR4, 0xc000 ;  /* 0x0000c00000047882 */ /* 0x000fe20000000000 */
[----:B------:R-:W-:Y:S02]  /*02c0*/  MOV R55, RZ ;  /* 0x000000ff00377202 */ /* 0x000fe40000000f00 */
[----:B------:R-:W-:Y:S02]  /*02d0*/  MOV R25, RZ ;  /* 0x000000ff00197202 */ /* 0x000fe40000000f00 */
[----:B-1----:R-:W-:Y:S02]  /*02e0*/  LEA R6, R3, R6, 0x18 ;  /* 0x0000000603067211 */ /* 0x002fe400078ec0ff */
[----:B--2---:R-:W-:Y:S02]  /*02f0*/  LOP3.LUT R5, R9, 0xf, RZ, 0xc0, !PT ;  /* 0x0000000f09057812 */ /* 0x004fe400078ec0ff */
[----:B------:R-:W-:-:S02]  /*0300*/  SHF.R.U32.HI R2, RZ, 0x2, R9 ;  /* 0x00000002ff027819 */ /* 0x000fc40000011609 */
[----:B---3--:R-:W-:Y:S01]  /*0310*/  LEA.HI R0, R9, R0, RZ, 0x1c ;  /* 0x0000000009007211 */ /* 0x008fe200078fe0ff */
[----:B------:R-:W-:Y:S01]  /*0320*/  IMAD R8, R5, 0x84, R6 ;  /* 0x0000008405087824 */ /* 0x000fe200078e0206 */
[----:B------:R-:W-:Y:S02]  /*0330*/  LOP3.LUT R3, R2, 0xfc, RZ, 0xc0, !PT ;  /* 0x000000fc02037812 */ /* 0x000fe400078ec0ff */
[----:B----4-:R-:W-:Y:S02]  /*0340*/  LEA R0, R7, R0, 0x5 ;  /* 0x0000000007007211 */ /* 0x010fe400078e28ff */
[----:B------:R-:W-:Y:S02]  /*0350*/  IADD3 R8, PT, PT, R8, R3, RZ ;  /* 0x0000000308087210 */ /* 0x000fe40007ffe0ff */
[----:B------:R-:W-:Y:S02]  /*0360*/  CS2R R2, SRZ ;  /* 0x0000000000027805 */ /* 0x000fe4000001ff00 */
[----:B-----5:R-:W-:-:S02]  /*0370*/  LEA R7, R4, R9, 0x7 ;  /* 0x0000000904077211 */ /* 0x020fc400078e38ff */
[----:B------:R-:W-:Y:S02]  /*0380*/  LEA R5, R0, R5, 0xb ;  /* 0x0000000500057211 */ /* 0x000fe400078e58ff */
[----:B------:R-:W-:Y:S02]  /*0390*/  MOV R0, RZ ;  /* 0x000000ff00007202 */ /* 0x000fe40000000f00 */
[----:B------:R-:W-:Y:S02]  /*03a0*/  MOV R4, RZ ;  /* 0x000000ff00047202 */ /* 0x000fe40000000f00 */
[----:B------:R-:W-:Y:S02]  /*03b0*/  MOV R9, RZ ;  /* 0x000000ff00097202 */ /* 0x000fe40000000f00 */
[----:B------:R-:W-:-:S07]  /*03c0*/  IADD3 R7, PT, PT, R7, 0x4000, RZ ;  /* 0x0000400007077810 */ /* 0x000fce0007ffe0ff */
.L_x_1:
[----:B------:R-:W1:Y:S01]  /*03d0*/  LDC.64 R12, c[0x0][0x380] ;  /* 0x0000e000ff0c7b82 */ /* 0x000e620000000a00 */
[----:B------:R-:W-:-:S07]  /*03e0*/  IADD3 R15, PT, PT, R5, 0xc000, RZ ;  /* 0x0000c000050f7810 */ /* 0x000fce0007ffe0ff */
[----:B------:R-:W2:Y:S01]  /*03f0*/  LDC.64 R50, c[0x0][0x388] ;  /* 0x0000e200ff327b82 */ /* 0x000ea20000000a00 */
[----:B-1----:R-:W-:-:S05]  /*0400*/  IMAD.WIDE.U32 R12, R15, 0x4, R12 ;  /* 0x000000040f0c7825 */ /* 0x002fca00078e000c */
[----:B0-----:R0:W3:Y:S01]  /*0410*/  LDG.E R21, desc[UR6][R12.64] ;  /* 0x000000060c157981 */ /* 0x0010e2000c1e1900 */
[----:B------:R-:W-:-:S05]  /*0420*/  IADD3 R27, PT, PT, R7, -0x4000, RZ ;  /* 0xffffc000071b7810 */ /* 0x000fca0007ffe0ff */
[----:B--2---:R-:W-:Y:S01]  /*0430*/  IMAD.WIDE.U32 R26, R27, 0x4, R50 ;  /* 0x000000041b1a7825 */ /* 0x004fe200078e0032 */
[----:B------:R-:W-:-:S05]  /*0440*/  IADD3 R15, PT, PT, R7, -0x3800, RZ ;  /* 0xffffc800070f7810 */ /* 0x000fca0007ffe0ff */
[----:B0-----:R-:W-:Y:S01]  /*0450*/  IMAD.WIDE.U32 R12, R15, 0x4, R50 ;  /* 0x000000040f0c7825 */ /* 0x001fe200078e0032 */
[----:B---3--:R-:W-:Y:S01]  /*0460*/  STS [R8], R21 ;  /* 0x0000001508007388 */ /* 0x008fe20000000800 */
[----:B------:R-:W-:Y:S06]  /*0470*/  BAR.SYNC.DEFER_BLOCKING 0x0 ;  /* 0x0000000000007b1d */ /* 0x000fec0000010000 */
[----:B------:R-:W2:Y:S04]  /*0480*/  LDG.E R26, desc[UR6][R26.64] ;  /* 0x000000061a1a7981 */ /* 0x000ea8000c1e1900 */
[----:B------:R0:W3:Y:S04]  /*0490*/  LDG.E R24, desc[UR6][R12.64] ;  /* 0x000000060c187981 */ /* 0x0000e8000c1e1900 */
[----:B------:R-:W-:Y:S04]  /*04a0*/  LDS.128 R20, [R6+0x30] ;  /* 0x0000300006147984 */ /* 0x000fe80000000c00 */
[----:B------:R-:W-:Y:S04]  /*04b0*/  LDS.128 R16, [R6+0x10] ;  /* 0x0000100006107984 */ /* 0x000fe80000000c00 */
[----:B0-----:R-:W2:Y:S02]  /*04c0*/  LDS.128 R12, [R6] ;  /* 0x00000000060c7984 */ /* 0x001ea40000000c00 */
[----:B--2---:R-:W-:Y:S01]  /*04d0*/  FFMA R2, R12, R26, R2 ;  /* 0x0000001a0c027223 */ /* 0x004fe20000000002 */
[C---:B------:R-:W-:Y:S01]  /*04e0*/  FFMA R3, R26.reuse, R13, R3 ;  /* 0x0000000d1a037223 */ /* 0x040fe20000000003 */
[C---:B------:R-:W-:Y:S01]  /*04f0*/  FFMA R33, R26.reuse, R14, R33 ;  /* 0x0000000e1a217223 */ /* 0x040fe20000000021 */
[C---:B------:R-:W-:Y:S01]  /*0500*/  FFMA R36, R26.reuse, R15, R36 ;  /* 0x0000000f1a247223 */ /* 0x040fe20000000024 */
[----:B------:R-:W-:Y:S01]  /*0510*/  FFMA R45, R26, R21, R45 ;  /* 0x000000151a2d7223 */ /* 0x000fe2000000002d */
[----:B------:R-:W0:Y:S01]  /*0520*/  LDS.128 R12, [R6+0x20] ;  /* 0x00002000060c7984 */ /* 0x000e220000000c00 */
[----:B------:R-:W-:Y:S01]  /*0530*/  IADD3 R21, PT, PT, R7, -0x3000, RZ ;  /* 0xffffd00007157810 */ /* 0x000fe20007ffe0ff */
[-C--:B------:R-:W-:Y:S01]  /*0540*/  FFMA R43, R20, R26.reuse, R43 ;  /* 0x0000001a142b7223 */ /* 0x080fe2000000002b */
[----:B------:R-:W-:Y:S01]  /*0550*/  FFMA R44, R16, R26, R44 ;  /* 0x0000001a102c7223 */ /* 0x000fe2000000002c */
[C---:B------:R-:W-:Y:S01]  /*0560*/  FFMA R46, R26.reuse, R17, R46 ;  /* 0x000000111a2e7223 */ /* 0x040fe2000000002e */
[----:B------:R-:W-:Y:S01]  /*0570*/  FFMA R37, R26, R18, R37 ;  /* 0x000000121a257223 */ /* 0x000fe20000000025 */
[----:B------:R-:W-:-:S04]  /*0580*/  IMAD.WIDE.U32 R20, R21, 0x4, R50 ;  /* 0x0000000415147825 */ /* 0x000fc800078e0032 */
[C---:B------:R-:W-:Y:S01]  /*0590*/  FFMA R38, R26.reuse, R19, R38 ;  /* 0x000000131a267223 */ /* 0x040fe20000000026 */
[C---:B------:R-:W-:Y:S01]  /*05a0*/  FFMA R47, R26.reuse, R22, R47 ;  /* 0x000000161a2f7223 */ /* 0x040fe2000000002f */
[----:B------:R-:W-:Y:S01]  /*05b0*/  LDS.128 R16, [R6+0x50] ;  /* 0x0000500006107984 */ /* 0x000fe20000000c00 */
[----:B------:R-:W-:-:S03]  /*05c0*/  FFMA R48, R26, R23, R48 ;  /* 0x000000171a307223 */ /* 0x000fc60000000030 */
[----:B------:R1:W2:Y:S04]  /*05d0*/  LDG.E R27, desc[UR6][R20.64] ;  /* 0x00000006141b7981 */ /* 0x0002a8000c1e1900 */
[----:B-1----:R-:W-:Y:S01]  /*05e0*/  LDS.128 R20, [R6+0xb0] ;  /* 0x0000b00006147984 */ /* 0x002fe20000000c00 */
[----:B0-----:R-:W-:Y:S01]  /*05f0*/  FFMA R39, R12, R26, R39 ;  /* 0x0000001a0c277223 */ /* 0x001fe20000000027 */
[C---:B------:R-:W-:Y:S01]  /*0600*/  FFMA R40, R26.reuse, R13, R40 ;  /* 0x0000000d1a287223 */ /* 0x040fe20000000028 */
[C---:B------:R-:W-:Y:S01]  /*0610*/  FFMA R41, R26.reuse, R14, R41 ;  /* 0x0000000e1a297223 */ /* 0x040fe20000000029 */
[----:B------:R-:W-:Y:S02]  /*0620*/  FFMA R42, R26, R15, R42 ;  /* 0x0000000f1a2a7223 */ /* 0x000fe4000000002a */
[----:B------:R-:W0:Y:S02]  /*0630*/  LDS.128 R12, [R6+0x40] ;  /* 0x00004000060c7984 */ /* 0x000e240000000c00 */
[----:B0-----:R-:W-:Y:S01]  /*0640*/  FFMA R49, R12, R26, R49 ;  /* 0x0000001a0c317223 */ /* 0x001fe20000000031 */
[C---:B------:R-:W-:Y:S01]  /*0650*/  FFMA R53, R26.reuse, R13, R53 ;  /* 0x0000000d1a357223 */ /* 0x040fe20000000035 */
[C---:B------:R-:W-:Y:S01]  /*0660*/  FFMA R0, R26.reuse, R14, R0 ;  /* 0x0000000e1a007223 */ /* 0x040fe20000000000 */
[----:B------:R-:W-:-:S02]  /*0670*/  FFMA R34, R26, R15, R34 ;  /* 0x0000000f1a227223 */ /* 0x000fc40000000022 */
[----:B------:R-:W0:Y:S01]  /*0680*/  LDS.128 R12, [R6+0x60] ;  /* 0x00006000060c7984 */ /* 0x000e220000000c00 */
[-C--:B------:R-:W-:Y:S01]  /*0690*/  FFMA R11, R16, R26.reuse, R11 ;  /* 0x0000001a100b7223 */ /* 0x080fe2000000000b */
[----:B0-----:R-:W-:Y:S01]  /*06a0*/  FFMA R31, R12, R26, R31 ;  /* 0x0000001a0c1f7223 */ /* 0x001fe2000000001f */
[C---:B------:R-:W-:Y:S01]  /*06b0*/  FFMA R4, R26.reuse, R13, R4 ;  /* 0x0000000d1a047223 */ /* 0x040fe20000000004 */
[C---:B------:R-:W-:Y:S01]  /*06c0*/  FFMA R25, R26.reuse, R14, R25 ;  /* 0x0000000e1a197223 */ /* 0x040fe20000000019 */
[C---:B------:R-:W-:Y:S02]  /*06d0*/  FFMA R9, R26.reuse, R15, R9 ;  /* 0x0000000f1a097223 */ /* 0x040fe40000000009 */
[----:B------:R-:W0:Y:S01]  /*06e0*/  LDS.128 R12, [R6+0x90] ;  /* 0x00009000060c7984 */ /* 0x000e220000000c00 */
[C---:B------:R-:W-:Y:S01]  /*06f0*/  FFMA R52, R26.reuse, R17, R52 ;  /* 0x000000111a347223 */ /* 0x040fe20000000034 */
[C---:B------:R-:W-:Y:S01]  /*0700*/  FFMA R55, R26.reuse, R18, R55 ;  /* 0x000000121a377223 */ /* 0x040fe20000000037 */
[----:B------:R-:W-:-:S02]  /*0710*/  FFMA R29, R26, R19, R29 ;  /* 0x000000131a1d7223 */ /* 0x000fc4000000001d */
[----:B------:R-:W1:Y:S01]  /*0720*/  LDS.128 R16, [R6+0x70] ;  /* 0x0000700006107984 */ /* 0x000e620000000c00 */
[----:B---3--:R-:W-:Y:S01]  /*0730*/  FFMA R43, R24, R21, R43 ;  /* 0x00000015182b7223 */ /* 0x008fe2000000002b */
[----:B------:R-:W-:Y:S01]  /*0740*/  IADD3 R21, PT, PT, R7, -0x2800, RZ ;  /* 0xffffd80007157810 */ /* 0x000fe20007ffe0ff */
[----:B0-----:R-:W-:Y:S01]  /*0750*/  FFMA R36, R12, R24, R36 ;  /* 0x000000180c247223 */ /* 0x001fe20000000024 */
[C---:B------:R-:W-:Y:S01]  /*0760*/  FFMA R44, R24.reuse, R13, R44 ;  /* 0x0000000d182c7223 */ /* 0x040fe2000000002c */
[C---:B------:R-:W-:Y:S01]  /*0770*/  FFMA R46, R24.reuse, R14, R46 ;  /* 0x0000000e182e7223 */ /* 0x040fe2000000002e */
[----:B------:R-:W-:Y:S02]  /*0780*/  FFMA R37, R24, R15, R37 ;  /* 0x0000000f18257223 */ /* 0x000fe40000000025 */
[----:B------:R-:W0:Y:S01]  /*0790*/  LDS.128 R12, [R6+0xc0] ;  /* 0x0000c000060c7984 */ /* 0x000e220000000c00 */
[----:B------:R-:W-:Y:S01]  /*07a0*/  FFMA R42, R20, R24, R42 ;  /* 0x00000018142a7223 */ /* 0x000fe2000000002a */
[----:B------:R-:W-:-:S04]  /*07b0*/  IMAD.WIDE.U32 R20, R21, 0x4, R50 ;  /* 0x0000000415147825 */ /* 0x000fc800078e0032 */
[----:B-1----:R-:W-:Y:S01]  /*07c0*/  FFMA R10, R16, R26, R10 ;  /* 0x0000001a100a7223 */ /* 0x002fe2000000000a */
[C---:B------:R-:W-:Y:S01]  /*07d0*/  FFMA R28, R26.reuse, R17, R28 ;  /* 0x000000111a1c7223 */ /* 0x040fe2000000001c */
[C---:B------:R-:W-:Y:S01]  /*07e0*/  FFMA R30, R26.reuse, R18, R30 ;  /* 0x000000121a1e7223 */ /* 0x040fe2000000001e */
[----:B------:R-:W-:Y:S02]  /*07f0*/  FFMA R26, R26, R19, R32 ;  /* 0x000000131a1a7223 */ /* 0x000fe40000000020 */
[----:B------:R-:W1:Y:S01]  /*0800*/  LDS.128 R16, [R6+0xa0] ;  /* 0x0000a00006107984 */ /* 0x000e620000000c00 */
[----:B0-----:R-:W-:-:S03]  /*0810*/  FFMA R32, R24, R15, R0 ;  /* 0x0000000f18207223 */ /* 0x001fc60000000000 */
[----:B------:R0:W3:Y:S01]  /*0820*/  LDG.E R0, desc[UR6][R20.64] ;  /* 0x0000000614007981 */ /* 0x0000e2000c1e1900 */
[----:B------:R-:W-:Y:S01]  /*0830*/  FFMA R48, R12, R24, R48 ;  /* 0x000000180c307223 */ /* 0x000fe20000000030 */
[C---:B------:R-:W-:Y:S01]  /*0840*/  FFMA R49, R24.reuse, R13, R49 ;  /* 0x0000000d18317223 */ /* 0x040fe20000000031 */
[----:B------:R-:W-:Y:S02]  /*0850*/  FFMA R53, R24, R14, R53 ;  /* 0x0000000e18357223 */ /* 0x000fe40000000035 */
[----:B------:R-:W4:Y:S01]  /*0860*/  LDS.128 R12, [R6+0xe0] ;  /* 0x0000e000060c7984 */ /* 0x000f220000000c00 */
[----:B-1----:R-:W-:Y:S01]  /*0870*/  FFMA R38, R16, R24, R38 ;  /* 0x0000001810267223 */ /* 0x002fe20000000026 */
[C---:B------:R-:W-:Y:S01]  /*0880*/  FFMA R39, R24.reuse, R17, R39 ;  /* 0x0000001118277223 */ /* 0x040fe20000000027 */
[C---:B------:R-:W-:Y:S01]  /*0890*/  FFMA R40, R24.reuse, R18, R40 ;  /* 0x0000001218287223 */ /* 0x040fe20000000028 */
[C---:B------:R-:W-:Y:S02]  /*08a0*/  FFMA R41, R24.reuse, R19, R41 ;  /* 0x0000001318297223 */ /* 0x040fe40000000029 */
[----:B------:R-:W1:Y:S01]  /*08b0*/  LDS.128 R16, [R6+0xd0] ;  /* 0x0000d00006107984 */ /* 0x000e620000000c00 */
[C---:B------:R-:W-:Y:S01]  /*08c0*/  FFMA R45, R24.reuse, R22, R45 ;  /* 0x00000016182d7223 */ /* 0x040fe2000000002d */
[----:B------:R-:W-:-:S02]  /*08d0*/  FFMA R47, R24, R23, R47 ;  /* 0x00000017182f7223 */ /* 0x000fc4000000002f */
[----:B0-----:R-:W0:Y:S01]  /*08e0*/  LDS.128 R20, [R6+0xf0] ;  /* 0x0000f00006147984 */ /* 0x001e220000000c00 */
[----:B----4-:R-:W-:Y:S01]  /*08f0*/  FFMA R29, R12, R24, R29 ;  /* 0x000000180c1d7223 */ /* 0x010fe2000000001d */
[C---:B------:R-:W-:Y:S01]  /*0900*/  FFMA R31, R24.reuse, R13, R31 ;  /* 0x0000000d181f7223 */ /* 0x040fe2000000001f */
[C---:B------:R-:W-:Y:S01]  /*0910*/  FFMA R4, R24.reuse, R14, R4 ;  /* 0x0000000e18047223 */ /* 0x040fe20000000004 */
[----:B------:R-:W-:Y:S02]  /*0920*/  FFMA R25, R24, R15, R25 ;  /* 0x0000000f18197223 */ /* 0x000fe40000000019 */
[----:B------:R-:W4:Y:S01]  /*0930*/  LDS.128 R12, [R6+0x100] ;  /* 0x00010000060c7984 */ /* 0x000f220000000c00 */
[----:B-1----:R-:W-:Y:S01]  /*0940*/  FFMA R34, R16, R24, R34 ;  /* 0x0000001810227223 */ /* 0x002fe20000000022 */
[C---:B------:R-:W-:Y:S01]  /*0950*/  FFMA R11, R24.reuse, R17, R11 ;  /* 0x00000011180b7223 */ /* 0x040fe2000000000b */
[C---:B------:R-:W-:Y:S01]  /*0960*/  FFMA R52, R24.reuse, R18, R52 ;  /* 0x0000001218347223 */ /* 0x040fe20000000034 */
[----:B------:R-:W-:-:S02]  /*0970*/  FFMA R55, R24, R19, R55 ;  /* 0x0000001318377223 */ /* 0x000fc40000000037 */
[----:B------:R-:W1:Y:S01]  /*0980*/  LDS.128 R16, [R6+0x80] ;  /* 0x0000800006107984 */ /* 0x000e620000000c00 */
[----:B0-----:R-:W-:Y:S01]  /*0990*/  FFMA R9, R20, R24, R9 ;  /* 0x0000001814097223 */ /* 0x001fe20000000009 */
[C---:B------:R-:W-:Y:S01]  /*09a0*/  FFMA R10, R24.reuse, R21, R10 ;  /* 0x00000015180a7223 */ /* 0x040fe2000000000a */
[C---:B------:R-:W-:Y:S01]  /*09b0*/  FFMA R28, R24.reuse, R22, R28 ;  /* 0x00000016181c7223 */ /* 0x040fe2000000001c */
[----:B------:R-:W-:Y:S02]  /*09c0*/  FFMA R30, R24, R23, R30 ;  /* 0x00000017181e7223 */ /* 0x000fe4000000001e */
[----:B------:R-:W0:Y:S01]  /*09d0*/  LDS.128 R20, [R6+0x110] ;  /* 0x0001100006147984 */ /* 0x000e220000000c00 */
[-C--:B----4-:R-:W-:Y:S01]  /*09e0*/  FFMA R26, R12, R24.reuse, R26 ;  /* 0x000000180c1a7223 */ /* 0x090fe2000000001a */
[----:B-1----:R-:W-:Y:S01]  /*09f0*/  FFMA R2, R17, R24, R2 ;  /* 0x0000001811027223 */ /* 0x002fe20000000002 */
[C---:B------:R-:W-:Y:S01]  /*0a00*/  FFMA R18, R24.reuse, R18, R3 ;  /* 0x0000001218127223 */ /* 0x040fe20000000003 */
[----:B------:R-:W-:-:S02]  /*0a10*/  FFMA R33, R24, R19, R33 ;  /* 0x0000001318217223 */ /* 0x000fc40000000021 */
[C---:B--2---:R-:W-:Y:S01]  /*0a20*/  FFMA R3, R27.reuse, R14, R2 ;  /* 0x0000000e1b037223 */ /* 0x044fe20000000002 */
[C---:B------:R-:W-:Y:S02]  /*0a30*/  FFMA R24, R27.reuse, R15, R18 ;  /* 0x0000000f1b187223 */ /* 0x040fe40000000012 */
[----:B------:R-:W1:Y:S01]  /*0a40*/  LDS.128 R12, [R6+0x120] ;  /* 0x00012000060c7984 */ /* 0x000e620000000c00 */
[----:B0-----:R-:W-:Y:S01]  /*0a50*/  FFMA R36, R27, R21, R36 ;  /* 0x000000151b247223 */ /* 0x001fe20000000024 */
[----:B------:R-:W-:Y:S01]  /*0a60*/  IADD3 R21, PT, PT, R7, -0x2000, RZ ;  /* 0xffffe00007157810 */ /* 0x000fe20007ffe0ff */
[----:B------:R-:W-:Y:S01]  /*0a70*/  FFMA R33, R20, R27, R33 ;  /* 0x0000001b14217223 */ /* 0x000fe20000000021 */
[----:B------:R-:W-:Y:S03]  /*0a80*/  LDS.128 R16, [R6+0x130] ;  /* 0x0001300006107984 */ /* 0x000fe60000000c00 */
[----:B------:R-:W-:-:S05]  /*0a90*/  IMAD.WIDE.U32 R20, R21, 0x4, R50 ;  /* 0x0000000415147825 */ /* 0x000fca00078e0032 */
[----:B------:R0:W2:Y:S01]  /*0aa0*/  LDG.E R2, desc[UR6][R20.64] ;  /* 0x0000000614027981 */ /* 0x0000a2000c1e1900 */
[----:B-1----:R-:W-:Y:S01]  /*0ab0*/  FFMA R37, R12, R27, R37 ;  /* 0x0000001b0c257223 */ /* 0x002fe20000000025 */
[C---:B------:R-:W-:Y:S01]  /*0ac0*/  FFMA R38, R27.reuse, R13, R38 ;  /* 0x0000000d1b267223 */ /* 0x040fe20000000026 */
[C---:B------:R-:W-:Y:S01]  /*0ad0*/  FFMA R39, R27.reuse, R14, R39 ;  /* 0x0000000e1b277223 */ /* 0x040fe20000000027 */
[C---:B------:R-:W-:Y:S02]  /*0ae0*/  FFMA R40, R27.reuse, R15, R40 ;  /* 0x0000000f1b287223 */ /* 0x040fe40000000028 */
[----:B------:R-:W1:Y:S02]  /*0af0*/  LDS.128 R12, [R6+0x140] ;  /* 0x00014000060c7984 */ /* 0x000e640000000c00 */
[----:B-1----:R-:W-:Y:S01]  /*0b00*/  FFMA R47, R12, R27, R47 ;  /* 0x0000001b0c2f7223 */ /* 0x002fe2000000002f */
[C---:B------:R-:W-:Y:S01]  /*0b10*/  FFMA R48, R27.reuse, R13, R48 ;  /* 0x0000000d1b307223 */ /* 0x040fe20000000030 */
[C---:B------:R-:W-:Y:S01]  /*0b20*/  FFMA R49, R27.reuse, R14, R49 ;  /* 0x0000000e1b317223 */ /* 0x040fe20000000031 */
[----:B------:R-:W-:-:S02]  /*0b30*/  FFMA R53, R27, R15, R53 ;  /* 0x0000000f1b357223 */ /* 0x000fc40000000035 */
[----:B------:R-:W1:Y:S01]  /*0b40*/  LDS.128 R12, [R6+0x160] ;  /* 0x00016000060c7984 */ /* 0x000e620000000c00 */
[C---:B------:R-:W-:Y:S01]  /*0b50*/  FFMA R44, R27.reuse, R22, R44 ;  /* 0x000000161b2c7223 */ /* 0x040fe2000000002c */
[C---:B------:R-:W-:Y:S02]  /*0b60*/  FFMA R46, R27.reuse, R23, R46 ;  /* 0x000000171b2e7223 */ /* 0x040fe4000000002e */
[----:B0-----:R-:W-:Y:S01]  /*0b70*/  LDS.128 R20, [R6+0x190] ;  /* 0x0001900006147984 */ /* 0x001fe20000000c00 */
[----:B-1----:R-:W-:Y:S01]  /*0b80*/  FFMA R55, R12, R27, R55 ;  /* 0x0000001b0c377223 */ /* 0x002fe20000000037 */
[C---:B------:R-:W-:Y:S01]  /*0b90*/  FFMA R29, R27.reuse, R13, R29 ;  /* 0x0000000d1b1d7223 */ /* 0x040fe2000000001d */
[C---:B------:R-:W-:Y:S01]  /*0ba0*/  FFMA R31, R27.reuse, R14, R31 ;  /* 0x0000000e1b1f7223 */ /* 0x040fe2000000001f */
[C---:B------:R-:W-:Y:S02]  /*0bb0*/  FFMA R4, R27.reuse, R15, R4 ;  /* 0x0000000f1b047223 */ /* 0x040fe40000000004 */
[----:B------:R-:W0:Y:S01]  /*0bc0*/  LDS.128 R12, [R6+0x180] ;  /* 0x00018000060c7984 */ /* 0x000e220000000c00 */
[----:B------:R-:W-:Y:S01]  /*0bd0*/  FFMA R41, R16, R27, R41 ;  /* 0x0000001b10297223 */ /* 0x000fe20000000029 */
[C---:B------:R-:W-:Y:S01]  /*0be0*/  FFMA R42, R27.reuse, R17, R42 ;  /* 0x000000111b2a7223 */ /* 0x040fe2000000002a */
[C---:B------:R-:W-:Y:S01]  /*0bf0*/  FFMA R43, R27.reuse, R18, R43 ;  /* 0x000000121b2b7223 */ /* 0x040fe2000000002b */
[----:B------:R-:W-:-:S02]  /*0c00*/  FFMA R45, R27, R19, R45 ;  /* 0x000000131b2d7223 */ /* 0x000fc4000000002d */
[----:B------:R-:W1:Y:S01]  /*0c10*/  LDS.128 R16, [R6+0x150] ;  /* 0x0001500006107984 */ /* 0x000e620000000c00 */
[----:B0-----:R-:W-:Y:S01]  /*0c20*/  FFMA R30, R12, R27, R30 ;  /* 0x0000001b0c1e7223 */ /* 0x001fe2000000001e */
[----:B------:R-:W-:Y:S01]  /*0c30*/  FFMA R26, R27, R13, R26 ;  /* 0x0000000d1b1a7223 */ /* 0x000fe2000000001a */
[C---:B---3--:R-:W-:Y:S02]  /*0c40*/  FFMA R3, R0.reuse, R15, R3 ;  /* 0x0000000f00037223 */ /* 0x048fe40000000003 */
[----:B------:R-:W0:Y:S01]  /*0c50*/  LDS.128 R12, [R6+0x1a0] ;  /* 0x0001a000060c7984 */ /* 0x000e220000000c00 */
[----:B------:R-:W-:Y:S01]  /*0c60*/  FFMA R33, R0, R21, R33 ;  /* 0x0000001500217223 */ /* 0x000fe20000000021 */
[----:B------:R-:W-:Y:S01]  /*0c70*/  IADD3 R21, PT, PT, R7, -0x1800, RZ ;  /* 0xffffe80007157810 */ /* 0x000fe20007ffe0ff */
[----:B------:R-:W-:-:S04]  /*0c80*/  FFMA R24, R20, R0, R24 ;  /* 0x0000000014187223 */ /* 0x000fc80000000018 */
[----:B------:R-:W-:-:S04]  /*0c90*/  IMAD.WIDE.U32 R20, R21, 0x4, R50 ;  /* 0x0000000415147825 */ /* 0x000fc800078e0032 */
[----:B-1----:R-:W-:Y:S01]  /*0ca0*/  FFMA R35, R16, R27, R32 ;  /* 0x0000001b10237223 */ /* 0x002fe20000000020 */
[C---:B------:R-:W-:Y:S01]  /*0cb0*/  FFMA R34, R27.reuse, R17, R34 ;  /* 0x000000111b227223 */ /* 0x040fe20000000022 */
[C---:B------:R-:W-:Y:S01]  /*0cc0*/  FFMA R11, R27.reuse, R18, R11 ;  /* 0x000000121b0b7223 */ /* 0x040fe2000000000b */
[----:B------:R-:W-:Y:S01]  /*0cd0*/  FFMA R52, R27, R19, R52 ;  /* 0x000000131b347223 */ /* 0x000fe20000000034 */
[----:B------:R1:W3:Y:S04]  /*0ce0*/  LDG.E R32, desc[UR6][R20.64] ;  /* 0x0000000614207981 */ /* 0x0002e8000c1e1900 */
[----:B------:R-:W4:Y:S01]  /*0cf0*/  LDS.128 R16, [R6+0x170] ;  /* 0x0001700006107984 */ /* 0x000f220000000c00 */
[----:B0-----:R-:W-:Y:S01]  /*0d00*/  FFMA R46, R12, R0, R46 ;  /* 0x000000000c2e7223 */ /* 0x001fe2000000002e */
[C---:B------:R-:W-:Y:S01]  /*0d10*/  FFMA R37, R0.reuse, R13, R37 ;  /* 0x0000000d00257223 */ /* 0x040fe20000000025 */
[C---:B------:R-:W-:Y:S01]  /*0d20*/  FFMA R38, R0.reuse, R14, R38 ;  /* 0x0000000e00267223 */ /* 0x040fe20000000026 */
[----:B------:R-:W-:-:S02]  /*0d30*/  FFMA R39, R0, R15, R39 ;  /* 0x0000000f00277223 */ /* 0x000fc40000000027 */
[----:B------:R-:W0:Y:S01]  /*0d40*/  LDS.128 R12, [R6+0x1c0] ;  /* 0x0001c000060c7984 */ /* 0x000e220000000c00 */
[C---:B------:R-:W-:Y:S01]  /*0d50*/  FFMA R36, R0.reuse, R22, R36 ;  /* 0x0000001600247223 */ /* 0x040fe20000000024 */
[----:B------:R-:W-:Y:S02]  /*0d60*/  FFMA R44, R0, R23, R44 ;  /* 0x00000017002c7223 */ /* 0x000fe4000000002c */
[----:B-1----:R-:W1:Y:S01]  /*0d70*/  LDS.128 R20, [R6+0x200] ;  /* 0x0002000006147984 */ /* 0x002e620000000c00 */
[----:B----4-:R-:W-:Y:S01]  /*0d80*/  FFMA R25, R16, R27, R25 ;  /* 0x0000001b10197223 */ /* 0x010fe20000000019 */
[C---:B------:R-:W-:Y:S01]  /*0d90*/  FFMA R9, R27.reuse, R17, R9 ;  /* 0x000000111b097223 */ /* 0x040fe20000000009 */
[C---:B------:R-:W-:Y:S01]  /*0da0*/  FFMA R10, R27.reuse, R18, R10 ;  /* 0x000000121b0a7223 */ /* 0x040fe2000000000a */
[----:B------:R-:W-:Y:S02]  /*0db0*/  FFMA R28, R27, R19, R28 ;  /* 0x000000131b1c7223 */ /* 0x000fe4000000001c */
[----:B------:R-:W4:Y:S01]  /*0dc0*/  LDS.128 R16, [R6+0x1b0] ;  /* 0x0001b00006107984 */ /* 0x000f220000000c00 */
[----:B0-----:R-:W-:Y:S01]  /*0dd0*/  FFMA R45, R12, R0, R45 ;  /* 0x000000000c2d7223 */ /* 0x001fe2000000002d */
[C---:B------:R-:W-:Y:S01]  /*0de0*/  FFMA R47, R0.reuse, R13, R47 ;  /* 0x0000000d002f7223 */ /* 0x040fe2000000002f */
[C---:B------:R-:W-:Y:S01]  /*0df0*/  FFMA R48, R0.reuse, R14, R48 ;  /* 0x0000000e00307223 */ /* 0x040fe20000000030 */
[----:B------:R-:W-:-:S02]  /*0e00*/  FFMA R49, R0, R15, R49 ;  /* 0x0000000f00317223 */ /* 0x000fc40000000031 */
[----:B------:R-:W0:Y:S01]  /*0e10*/  LDS.128 R12, [R6+0x1e0] ;  /* 0x0001e000060c7984 */ /* 0x000e220000000c00 */
[----:B-1----:R-:W-:Y:S01]  /*0e20*/  FFMA R28, R20, R0, R28 ;  /* 0x00000000141c7223 */ /* 0x002fe2000000001c */
[C---:B------:R-:W-:Y:S01]  /*0e30*/  FFMA R30, R0.reuse, R21, R30 ;  /* 0x00000015001e7223 */ /* 0x040fe2000000001e */
[----:B------:R-:W-:Y:S02]  /*0e40*/  FFMA R26, R0, R22, R26 ;  /* 0x00000016001a7223 */ /* 0x000fe4000000001a */
[----:B------:R-:W2:Y:S01]  /*0e50*/  LDS.128 R20, [R6+0x220] ;  /* 0x0002200006147984 */ /* 0x000ea20000000c00 */
[----:B----4-:R-:W-:Y:S01]  /*0e60*/  FFMA R40, R16, R0, R40 ;  /* 0x0000000010287223 */ /* 0x010fe20000000028 */
[C---:B------:R-:W-:Y:S01]  /*0e70*/  FFMA R41, R0.reuse, R17, R41 ;  /* 0x0000001100297223 */ /* 0x040fe20000000029 */
[C---:B------:R-:W-:Y:S01]  /*0e80*/  FFMA R42, R0.reuse, R18, R42 ;  /* 0x00000012002a7223 */ /* 0x040fe2000000002a */
[----:B------:R-:W-:Y:S02]  /*0e90*/  FFMA R43, R0, R19, R43 ;  /* 0x00000013002b7223 */ /* 0x000fe4000000002b */
[----:B------:R-:W1:Y:S01]  /*0ea0*/  LDS.128 R16, [R6+0x1d0] ;  /* 0x0001d00006107984 */ /* 0x000e620000000c00 */
[----:B0-----:R-:W-:Y:S01]  /*0eb0*/  FFMA R52, R12, R0, R52 ;  /* 0x000000000c347223 */ /* 0x001fe20000000034 */
[C---:B------:R-:W-:Y:S01]  /*0ec0*/  FFMA R55, R0.reuse, R13, R55 ;  /* 0x0000000d00377223 */ /* 0x040fe20000000037 */
[C---:B------:R-:W-:Y:S01]  /*0ed0*/  FFMA R29, R0.reuse, R14, R29 ;  /* 0x0000000e001d7223 */ /* 0x040fe2000000001d */
[----:B------:R-:W-:-:S02]  /*0ee0*/  FFMA R31, R0, R15, R31 ;  /* 0x0000000f001f7223 */ /* 0x000fc4000000001f */
[----:B------:R-:W0:Y:S01]  /*0ef0*/  LDS.128 R12, [R6+0x210] ;  /* 0x00021000060c7984 */ /* 0x000e220000000c00 */
[----:B--2---:R-:W-:Y:S01]  /*0f00*/  FFMA R22, R2, R22, R37 ;  /* 0x0000001602167223 */ /* 0x004fe20000000025 */
[----:B------:R-:W-:Y:S01]  /*0f10*/  IADD3 R37, PT, PT, R7, -0x1000, RZ ;  /* 0xfffff00007257810 */ /* 0x000fe20007ffe0ff */
[----:B-1----:R-:W-:Y:S01]  /*0f20*/  FFMA R54, R16, R0, R53 ;  /* 0x0000000010367223 */ /* 0x002fe20000000035 */
[C---:B------:R-:W-:Y:S01]  /*0f30*/  FFMA R53, R0.reuse, R18, R34 ;  /* 0x0000001200357223 */ /* 0x040fe20000000022 */
[C---:B------:R-:W-:Y:S01]  /*0f40*/  FFMA R27, R0.reuse, R17, R35 ;  /* 0x00000011001b7223 */ /* 0x040fe20000000023 */
[----:B------:R-:W-:Y:S02]  /*0f50*/  FFMA R11, R0, R19, R11 ;  /* 0x00000013000b7223 */ /* 0x000fe4000000000b */
[----:B------:R-:W1:Y:S01]  /*0f60*/  LDS.128 R16, [R6+0x1f0] ;  /* 0x0001f00006107984 */ /* 0x000e620000000c00 */
[C---:B0-----:R-:W-:Y:S01]  /*0f70*/  FFMA R34, R2.reuse, R13, R24 ;  /* 0x0000000d02227223 */ /* 0x041fe20000000018 */
[----:B------:R-:W-:Y:S01]  /*0f80*/  FFMA R24, R2, R15, R36 ;  /* 0x0000000f02187223 */ /* 0x000fe20000000024 */
[----:B------:R-:W-:-:S04]  /*0f90*/  IMAD.WIDE.U32 R36, R37, 0x4, R50 ;  /* 0x0000000425247825 */ /* 0x000fc800078e0032 */
[----:B------:R-:W-:Y:S02]  /*0fa0*/  FFMA R35, R12, R2, R3 ;  /* 0x000000020c237223 */ /* 0x000fe40000000003 */
[----:B------:R0:W2:Y:S01]  /*0fb0*/  LDG.E R3, desc[UR6][R36.64] ;  /* 0x0000000624037981 */ /* 0x0000a2000c1e1900 */
[----:B------:R-:W-:-:S03]  /*0fc0*/  FFMA R33, R2, R14, R33 ;  /* 0x0000000e02217223 */ /* 0x000fc60000000021 */
[----:B------:R-:W4:Y:S01]  /*0fd0*/  LDS.128 R12, [R6+0x240] ;  /* 0x00024000060c7984 */ /* 0x000f220000000c00 */
[----:B-1----:R-:W-:Y:S01]  /*0fe0*/  FFMA R4, R16, R0, R4 ;  /* 0x0000000010047223 */ /* 0x002fe20000000004 */
[C---:B------:R-:W-:Y:S01]  /*0ff0*/  FFMA R25, R0.reuse, R17, R25 ;  /* 0x0000001100197223 */ /* 0x040fe20000000019 */
[C---:B------:R-:W-:Y:S01]  /*1000*/  FFMA R9, R0.reuse, R18, R9 ;  /* 0x0000001200097223 */ /* 0x040fe20000000009 */
[----:B------:R-:W-:Y:S02]  /*1010*/  FFMA R10, R0, R19, R10 ;  /* 0x00000013000a7223 */ /* 0x000fe4000000000a */
[----:B------:R-:W1:Y:S01]  /*1020*/  LDS.128 R16, [R6+0x230] ;  /* 0x0002300006107984 */ /* 0x000e620000000c00 */
[-C--:B------:R-:W-:Y:S01]  /*1030*/  FFMA R44, R20, R2.reuse, R44 ;  /* 0x00000002142c7223 */ /* 0x080fe2000000002c */
[----:B----4-:R-:W-:Y:S01]  /*1040*/  FFMA R43, R12, R2, R43 ;  /* 0x000000020c2b7223 */ /* 0x010fe2000000002b */
[C---:B------:R-:W-:Y:S01]  /*1050*/  FFMA R58, R2.reuse, R13, R45 ;  /* 0x0000000d023a7223 */ /* 0x040fe2000000002d */
[C---:B------:R-:W-:Y:S01]  /*1060*/  FFMA R0, R2.reuse, R14, R47 ;  /* 0x0000000e02007223 */ /* 0x040fe2000000002f */
[----:B------:R-:W-:-:S02]  /*1070*/  FFMA R48, R2, R15, R48 ;  /* 0x0000000f02307223 */ /* 0x000fc40000000030 */
[----:B------:R-:W4:Y:S01]  /*1080*/  LDS.128 R12, [R6+0x260] ;  /* 0x00026000060c7984 */ /* 0x000f220000000c00 */
[----:B-1----:R-:W-:Y:S01]  /*1090*/  FFMA R20, R16, R2, R39 ;  /* 0x0000000210147223 */ /* 0x002fe20000000027 */
[C---:B------:R-:W-:Y:S01]  /*10a0*/  FFMA R40, R2.reuse, R17, R40 ;  /* 0x0000001102287223 */ /* 0x040fe20000000028 */
[C---:B------:R-:W-:Y:S01]  /*10b0*/  FFMA R41, R2.reuse, R18, R41 ;  /* 0x0000001202297223 */ /* 0x040fe20000000029 */
[C---:B------:R-:W-:Y:S02]  /*10c0*/  FFMA R42, R2.reuse, R19, R42 ;  /* 0x00000013022a7223 */ /* 0x040fe4000000002a */
[----:B------:R-:W1:Y:S01]  /*10d0*/  LDS.128 R16, [R6+0x250] ;  /* 0x0002500006107984 */ /* 0x000e620000000c00 */
[----:B------:R-:W-:-:S03]  /*10e0*/  FFMA R23, R2, R23, R38 ;  /* 0x0000001702177223 */ /* 0x000fc60000000026 */
[----:B0-----:R-:W3:Y:S01]  /*10f0*/  LDS.128 R36, [R6+0x2a0] ;  /* 0x0002a00006247984 */ /* 0x001ee20000000c00 */
[----:B----4-:R-:W-:Y:S01]  /*1100*/  FFMA R11, R12, R2, R11 ;  /* 0x000000020c0b7223 */ /* 0x010fe2000000000b */
[C---:B------:R-:W-:Y:S01]  /*1110*/  FFMA R61, R2.reuse, R13, R52 ;  /* 0x0000000d023d7223 */ /* 0x040fe20000000034 */
[C---:B------:R-:W-:Y:S01]  /*1120*/  FFMA R56, R2.reuse, R14, R55 ;  /* 0x0000000e02387223 */ /* 0x040fe20000000037 */
[----:B------:R-:W-:Y:S02]  /*1130*/  FFMA R29, R2, R15, R29 ;  /* 0x0000000f021d7223 */ /* 0x000fe4000000001d */
[----:B------:R-:W0:Y:S01]  /*1140*/  LDS.128 R12, [R6+0x280] ;  /* 0x00028000060c7984 */ /* 0x000e220000000c00 */
[----:B-1----:R-:W-:Y:S01]  /*1150*/  FFMA R49, R16, R2, R49 ;  /* 0x0000000210317223 */ /* 0x002fe20000000031 */
[C---:B------:R-:W-:Y:S01]  /*1160*/  FFMA R57, R2.reuse, R17, R54 ;  /* 0x0000001102397223 */ /* 0x040fe20000000036 */
[C---:B------:R-:W-:Y:S01]  /*1170*/  FFMA R59, R2.reuse, R18, R27 ;  /* 0x00000012023b7223 */ /* 0x040fe2000000001b */
[----:B------:R-:W-:-:S02]  /*1180*/  FFMA R60, R2, R19, R53 ;  /* 0x00000013023c7223 */ /* 0x000fc40000000035 */
[----:B------:R-:W1:Y:S01]  /*1190*/  LDS.128 R16, [R6+0x270] ;  /* 0x0002700006107984 */ /* 0x000e620000000c00 */
[----:B------:R-:W-:Y:S01]  /*11a0*/  FFMA R46, R2, R21, R46 ;  /* 0x00000015022e7223 */ /* 0x000fe2000000002e */
[----:B---3--:R-:W-:Y:S01]  /*11b0*/  FFMA R36, R36, R32, R24 ;  /* 0x0000002024247223 */ /* 0x008fe20000000018 */
[----:B0-----:R-:W-:Y:S01]  /*11c0*/  FFMA R10, R12, R2, R10 ;  /* 0x000000020c0a7223 */ /* 0x001fe2000000000a */
[C---:B------:R-:W-:Y:S01]  /*11d0*/  FFMA R28, R2.reuse, R13, R28 ;  /* 0x0000000d021c7223 */ /* 0x040fe2000000001c */
[C---:B------:R-:W-:Y:S01]  /*11e0*/  FFMA R30, R2.reuse, R14, R30 ;  /* 0x0000000e021e7223 */ /* 0x040fe2000000001e */
[C---:B------:R-:W-:Y:S02]  /*11f0*/  FFMA R55, R2.reuse, R15, R26 ;  /* 0x0000000f02377223 */ /* 0x040fe4000000001a */
[----:B------:R-:W0:Y:S01]  /*1200*/  LDS.128 R12, [R6+0x2b0] ;  /* 0x0002b000060c7984 */ /* 0x000e220000000c00 */
[----:B-1----:R-:W-:Y:S01]  /*1210*/  FFMA R21, R2, R18, R25 ;  /* 0x0000001202157223 */ /* 0x002fe20000000019 */
[----:B------:R-:W-:Y:S01]  /*1220*/  FFMA R31, R16, R2, R31 ;  /* 0x00000002101f7223 */ /* 0x000fe2000000001f */
[C---:B------:R-:W-:Y:S01]  /*1230*/  FFMA R4, R2.reuse, R17, R4 ;  /* 0x0000001102047223 */ /* 0x040fe20000000004 */
[----:B------:R-:W-:Y:S01]  /*1240*/  FFMA R9, R2, R19, R9 ;  /* 0x0000001302097223 */ /* 0x000fe20000000009 */
[----:B------:R-:W1:Y:S04]  /*1250*/  LDS.128 R24, [R6+0x2d0] ;  /* 0x0002d00006187984 */ /* 0x000e680000000c00 */
[----:B------:R-:W3:Y:S01]  /*1260*/  LDS.128 R16, [R6+0x2e0] ;  /* 0x0002e00006107984 */ /* 0x000ee20000000c00 */
[C---:B------:R-:W-:Y:S01]  /*1270*/  FFMA R54, R32.reuse, R37, R44 ;  /* 0x0000002520367223 */ /* 0x040fe2000000002c */
[C---:B------:R-:W-:Y:S01]  /*1280*/  FFMA R37, R32.reuse, R39, R22 ;  /* 0x0000002720257223 */ /* 0x040fe20000000016 */
[----:B------:R-:W-:-:S02]  /*1290*/  FFMA R52, R32, R38, R46 ;  /* 0x0000002620347223 */ /* 0x000fc4000000002e */
[----:B------:R-:W4:Y:S01]  /*12a0*/  LDS.128 R44, [R6+0x2c0] ;  /* 0x0002c000062c7984 */ /* 0x000f220000000c00 */
[----:B0-----:R-:W-:Y:S01]  /*12b0*/  FFMA R39, R32, R13, R20 ;  /* 0x0000000d20277223 */ /* 0x001fe20000000014 */
[----:B------:R-:W-:Y:S01]  /*12c0*/  IADD3 R13, PT, PT, R7, -0x800, RZ ;  /* 0xfffff800070d7810 */ /* 0x000fe20007ffe0ff */
[----:B------:R-:W-:Y:S01]  /*12d0*/  FFMA R38, R12, R32, R23 ;  /* 0x000000200c267223 */ /* 0x000fe20000000017 */
[C---:B------:R-:W-:Y:S01]  /*12e0*/  FFMA R40, R32.reuse, R14, R40 ;  /* 0x0000000e20287223 */ /* 0x040fe20000000028 */
[C---:B------:R-:W-:Y:S01]  /*12f0*/  FFMA R41, R32.reuse, R15, R41 ;  /* 0x0000000f20297223 */ /* 0x040fe20000000029 */
[----:B-1----:R-:W-:Y:S01]  /*1300*/  FFMA R53, R32, R26, R57 ;  /* 0x0000001a20357223 */ /* 0x002fe20000000039 */
[-C--:B---3--:R-:W-:Y:S01]  /*1310*/  FFMA R26, R16, R32.reuse, R60 ;  /* 0x00000020101a7223 */ /* 0x088fe2000000003c */
[----:B------:R-:W-:Y:S01]  /*1320*/  FFMA R11, R32, R17, R11 ;  /* 0x00000011200b7223 */ /* 0x000fe2000000000b */
[----:B------:R-:W-:Y:S02]  /*1330*/  IMAD.WIDE.U32 R16, R13, 0x4, R50 ;  /* 0x000000040d107825 */ /* 0x000fe400078e0032 */
[----:B------:R-:W0:Y:S04]  /*1340*/  LDS.128 R12, [R6+0x2f0] ;  /* 0x0002f000060c7984 */ /* 0x000e280000000c00 */
[----:B------:R1:W3:Y:S01]  /*1350*/  LDG.E R2, desc[UR6][R16.64] ;  /* 0x0000000610027981 */ /* 0x0002e2000c1e1900 */
[----:B------:R-:W-:Y:S01]  /*1360*/  FFMA R48, R24, R32, R48 ;  /* 0x0000002018307223 */ /* 0x000fe20000000030 */
[C---:B------:R-:W-:Y:S01]  /*1370*/  FFMA R49, R32.reuse, R25, R49 ;  /* 0x0000001920317223 */ /* 0x040fe20000000031 */
[C---:B----4-:R-:W-:Y:S01]  /*1380*/  FFMA R47, R32.reuse, R47, R0 ;  /* 0x0000002f202f7223 */ /* 0x050fe20000000000 */
[C---:B------:R-:W-:Y:S01]  /*1390*/  FFMA R24, R32.reuse, R18, R61 ;  /* 0x0000001220187223 */ /* 0x040fe2000000003d */
[----:B------:R-:W-:-:S02]  /*13a0*/  FFMA R25, R32, R19, R56 ;  /* 0x0000001320197223 */ /* 0x000fc40000000038 */
[----:B-1----:R-:W1:Y:S01]  /*13b0*/  LDS.128 R16, [R6+0x300] ;  /* 0x0003000006107984 */ /* 0x002e620000000c00 */
[----:B0-----:R-:W-:-:S03]  /*13c0*/  FFMA R0, R32, R15, R21 ;  /* 0x0000000f20007223 */ /* 0x001fc60000000015 */
[----:B------:R-:W0:Y:S01]  /*13d0*/  LDS.128 R20, [R6+0x290] ;  /* 0x0002900006147984 */ /* 0x000e220000000c00 */
[----:B------:R-:W-:Y:S01]  /*13e0*/  FFMA R29, R12, R32, R29 ;  /* 0x000000200c1d7223 */ /* 0x000fe2000000001d */
[C---:B------:R-:W-:Y:S01]  /*13f0*/  FFMA R31, R32.reuse, R13, R31 ;  /* 0x0000000d201f7223 */ /* 0x040fe2000000001f */
[C---:B------:R-:W-:Y:S02]  /*1400*/  FFMA R4, R32.reuse, R14, R4 ;  /* 0x0000000e20047223 */ /* 0x040fe40000000004 */
[----:B------:R-:W4:Y:S01]  /*1410*/  LDS.128 R12, [R6+0x310] ;  /* 0x00031000060c7984 */ /* 0x000f220000000c00 */
[----:B------:R-:W-:Y:S01]  /*1420*/  FFMA R43, R32, R45, R43 ;  /* 0x0000002d202b7223 */ /* 0x000fe2000000002b */
[----:B------:R-:W-:Y:S01]  /*1430*/  FFMA R42, R44, R32, R42 ;  /* 0x000000202c2a7223 */ /* 0x000fe2000000002a */
[----:B------:R-:W-:Y:S01]  /*1440*/  FFMA R45, R32, R46, R58 ;  /* 0x0000002e202d7223 */ /* 0x000fe2000000003a */
[----:B-1----:R-:W-:Y:S01]  /*1450*/  FFMA R9, R16, R32, R9 ;  /* 0x0000002010097223 */ /* 0x002fe20000000009 */
[C---:B------:R-:W-:Y:S01]  /*1460*/  FFMA R27, R32.reuse, R27, R59 ;  /* 0x0000001b201b7223 */ /* 0x040fe2000000003b */
[C---:B------:R-:W-:Y:S01]  /*1470*/  FFMA R10, R32.reuse, R17, R10 ;  /* 0x00000011200a7223 */ /* 0x040fe2000000000a */
[C---:B------:R-:W-:Y:S01]  /*1480*/  FFMA R28, R32.reuse, R18, R28 ;  /* 0x00000012201c7223 */ /* 0x040fe2000000001c */
[C---:B------:R-:W-:Y:S01]  /*1490*/  FFMA R30, R32.reuse, R19, R30 ;  /* 0x00000013201e7223 */ /* 0x040fe2000000001e */
[----:B0-----:R-:W-:Y:S01]  /*14a0*/  FFMA R16, R21, R32, R35 ;  /* 0x0000002015107223 */ /* 0x001fe20000000023 */
[C---:B------:R-:W-:Y:S01]  /*14b0*/  FFMA R34, R32.reuse, R22, R34 ;  /* 0x0000001620227223 */ /* 0x040fe20000000022 */
[----:B------:R-:W-:-:S02]  /*14c0*/  FFMA R35, R32, R23, R33 ;  /* 0x0000001720237223 */ /* 0x000fc40000000021 */
[----:B------:R-:W0:Y:S01]  /*14d0*/  LDS.128 R20, [R6+0x320] ;  /* 0x0003200006147984 */ /* 0x000e220000000c00 */
[----:B----4-:R-:W-:Y:S01]  /*14e0*/  FFMA R32, R12, R32, R55 ;  /* 0x000000200c207223 */ /* 0x010fe20000000037 */
[C---:B--2---:R-:W-:Y:S01]  /*14f0*/  FFMA R33, R3.reuse, R14, R16 ;  /* 0x0000000e03217223 */ /* 0x044fe20000000010 */
[C---:B------:R-:W-:Y:S01]  /*1500*/  FFMA R34, R3.reuse, R15, R34 ;  /* 0x0000000f03227223 */ /* 0x040fe20000000022 */
[----:B------:R-:W-:Y:S04]  /*1510*/  LDS.128 R16, [R6+0x330] ;  /* 0x0003300006107984 */ /* 0x000fe80000000c00 */
[----:B------:R-:W1:Y:S01]  /*1520*/  LDS.128 R12, [R6+0x350] ;  /* 0x00035000060c7984 */ /* 0x000e620000000c00 */
[C---:B0-----:R-:W-:Y:S01]  /*1530*/  FFMA R46, R3.reuse, R23, R52 ;  /* 0x00000017032e7223 */ /* 0x041fe20000000034 */
[----:B------:R-:W-:Y:S01]  /*1540*/  FFMA R35, R20, R3, R35 ;  /* 0x0000000314237223 */ /* 0x000fe20000000023 */
[C---:B------:R-:W-:Y:S01]  /*1550*/  FFMA R36, R3.reuse, R21, R36 ;  /* 0x0000001503247223 */ /* 0x040fe20000000024 */
[----:B------:R-:W-:-:S02]  /*1560*/  FFMA R44, R3, R22, R54 ;  /* 0x00000016032c7223 */ /* 0x000fc40000000036 */
[----:B------:R-:W0:Y:S01]  /*1570*/  LDS.128 R20, [R6+0x340] ;  /* 0x0003400006147984 */ /* 0x000e220000000c00 */
[----:B-1----:R-:W-:Y:S01]  /*1580*/  FFMA R47, R12, R3, R47 ;  /* 0x000000030c2f7223 */ /* 0x002fe2000000002f */
[----:B------:R-:W-:Y:S01]  /*1590*/  FFMA R48, R3, R13, R48 ;  /* 0x0000000d03307223 */ /* 0x000fe20000000030 */
[----:B------:R-:W-:-:S05]  /*15a0*/  IMAD.WIDE.U32 R12, R7, 0x4, R50 ;  /* 0x00000004070c7825 */ /* 0x000fca00078e0032 */
[----:B------:R1:W2:Y:S01]  /*15b0*/  LDG.E R52, desc[UR6][R12.64] ;  /* 0x000000060c347981 */ /* 0x0002a2000c1e1900 */
[----:B0-----:R-:W-:Y:S01]  /*15c0*/  FFMA R41, R20, R3, R41 ;  /* 0x0000000314297223 */ /* 0x001fe20000000029 */
[C---:B------:R-:W-:Y:S01]  /*15d0*/  FFMA R42, R3.reuse, R21, R42 ;  /* 0x00000015032a7223 */ /* 0x040fe2000000002a */
[C---:B------:R-:W-:Y:S01]  /*15e0*/  FFMA R43, R3.reuse, R22, R43 ;  /* 0x00000016032b7223 */ /* 0x040fe2000000002b */
[C---:B------:R-:W-:Y:S02]  /*15f0*/  FFMA R45, R3.reuse, R23, R45 ;  /* 0x00000017032d7223 */ /* 0x040fe4000000002d */
[----:B------:R-:W0:Y:S02]  /*1600*/  LDS.128 R20, [R6+0x360] ;  /* 0x0003600006147984 */ /* 0x000e240000000c00 */
[----:B0-----:R-:W-:Y:S01]  /*1610*/  FFMA R27, R20, R3, R27 ;  /* 0x00000003141b7223 */ /* 0x001fe2000000001b */
[C---:B------:R-:W-:Y:S01]  /*1620*/  FFMA R26, R3.reuse, R21, R26 ;  /* 0x00000015031a7223 */ /* 0x040fe2000000001a */
[C---:B------:R-:W-:Y:S01]  /*1630*/  FFMA R11, R3.reuse, R22, R11 ;  /* 0x00000016030b7223 */ /* 0x040fe2000000000b */
[----:B------:R-:W-:-:S02]  /*1640*/  FFMA R24, R3, R23, R24 ;  /* 0x0000001703187223 */ /* 0x000fc40000000018 */
[----:B------:R-:W0:Y:S01]  /*1650*/  LDS.128 R20, [R6+0x380] ;  /* 0x0003800006147984 */ /* 0x000e220000000c00 */
[----:B------:R-:W-:Y:S01]  /*1660*/  FFMA R37, R16, R3, R37 ;  /* 0x0000000310257223 */ /* 0x000fe20000000025 */
[C---:B------:R-:W-:Y:S01]  /*1670*/  FFMA R38, R3.reuse, R17, R38 ;  /* 0x0000001103267223 */ /* 0x040fe20000000026 */
[C---:B------:R-:W-:Y:S01]  /*1680*/  FFMA R39, R3.reuse, R18, R39 ;  /* 0x0000001203277223 */ /* 0x040fe20000000027 */
[C---:B------:R-:W-:Y:S01]  /*1690*/  FFMA R40, R3.reuse, R19, R40 ;  /* 0x0000001303287223 */ /* 0x040fe20000000028 */
[C---:B------:R-:W-:Y:S01]  /*16a0*/  FFMA R49, R3.reuse, R14, R49 ;  /* 0x0000000e03317223 */ /* 0x040fe20000000031 */
[C---:B------:R-:W-:Y:S01]  /*16b0*/  FFMA R53, R3.reuse, R15, R53 ;  /* 0x0000000f03357223 */ /* 0x040fe20000000035 */
[----:B------:R-:W4:Y:S04]  /*16c0*/  LDS.128 R16, [R6+0x370] ;  /* 0x0003700006107984 */ /* 0x000f280000000c00 */
[----:B-1----:R-:W1:Y:S01]  /*16d0*/  LDS.128 R12, [R6+0x390] ;  /* 0x00039000060c7984 */ /* 0x002e620000000c00 */
[----:B0-----:R-:W-:Y:S01]  /*16e0*/  FFMA R0, R20, R3, R0 ;  /* 0x0000000314007223 */ /* 0x001fe20000000000 */
[C---:B------:R-:W-:Y:S01]  /*16f0*/  FFMA R9, R3.reuse, R21, R9 ;  /* 0x0000001503097223 */ /* 0x040fe20000000009 */
[C---:B------:R-:W-:Y:S01]  /*1700*/  FFMA R10, R3.reuse, R22, R10 ;  /* 0x00000016030a7223 */ /* 0x040fe2000000000a */
[----:B------:R-:W-:-:S02]  /*1710*/  FFMA R28, R3, R23, R28 ;  /* 0x00000017031c7223 */ /* 0x000fc4000000001c */
[----:B------:R-:W3:Y:S01]  /*1720*/  LDS.128 R20, [R6+0x3b0] ;  /* 0x0003b00006147984 */ /* 0x000ee20000000c00 */
[----:B----4-:R-:W-:Y:S01]  /*1730*/  FFMA R25, R16, R3, R25 ;  /* 0x0000000310197223 */ /* 0x010fe20000000019 */
[C---:B------:R-:W-:Y:S01]  /*1740*/  FFMA R29, R3.reuse, R17, R29 ;  /* 0x00000011031d7223 */ /* 0x040fe2000000001d */
[C---:B------:R-:W-:Y:S01]  /*1750*/  FFMA R31, R3.reuse, R18, R31 ;  /* 0x00000012031f7223 */ /* 0x040fe2000000001f */
[C---:B------:R-:W-:Y:S01]  /*1760*/  FFMA R4, R3.reuse, R19, R4 ;  /* 0x0000001303047223 */ /* 0x040fe20000000004 */
[----:B-1----:R-:W-:Y:S01]  /*1770*/  FFMA R30, R12, R3, R30 ;  /* 0x000000030c1e7223 */ /* 0x002fe2000000001e */
[----:B------:R-:W-:Y:S01]  /*1780*/  FFMA R32, R3, R13, R32 ;  /* 0x0000000d03207223 */ /* 0x000fe20000000020 */
[----:B------:R-:W0:Y:S01]  /*1790*/  LDS.128 R16, [R6+0x3a0] ;  /* 0x0003a00006107984 */ /* 0x000e220000000c00 */
[----:B---3--:R-:W-:Y:S01]  /*17a0*/  FFMA R37, R2, R21, R37 ;  /* 0x0000001502257223 */ /* 0x008fe20000000025 */
[----:B------:R-:W-:Y:S01]  /*17b0*/  IADD3 R21, PT, PT, R7, 0x800, RZ ;  /* 0x0000080007157810 */ /* 0x000fe20007ffe0ff */
[----:B------:R-:W-:-:S04]  /*17c0*/  FFMA R46, R20, R2, R46 ;  /* 0x00000002142e7223 */ /* 0x000fc8000000002e */
[----:B------:R-:W-:-:S05]  /*17d0*/  IMAD.WIDE.U32 R20, R21, 0x4, R50 ;  /* 0x0000000415147825 */ /* 0x000fca00078e0032 */
[----:B------:R1:W3:Y:S01]  /*17e0*/  LDG.E R3, desc[UR6][R20.64] ;  /* 0x0000000614037981 */ /* 0x0002e2000c1e1900 */
[----:B------:R-:W-:-:S03]  /*17f0*/  FFMA R33, R2, R15, R33 ;  /* 0x0000000f02217223 */ /* 0x000fc60000000021 */
[----:B------:R-:W4:Y:S01]  /*1800*/  LDS.128 R12, [R6+0x3c0] ;  /* 0x0003c000060c7984 */ /* 0x000f220000000c00 */
[C---:B------:R-:W-:Y:S01]  /*1810*/  FFMA R38, R2.reuse, R22, R38 ;  /* 0x0000001602267223 */ /* 0x040fe20000000026 */
[----:B------:R-:W-:Y:S02]  /*1820*/  FFMA R39, R2, R23, R39 ;  /* 0x0000001702277223 */ /* 0x000fe40000000027 */
[----:B-1----:R-:W1:Y:S01]  /*1830*/  LDS.128 R20, [R6+0x400] ;  /* 0x0004000006147984 */ /* 0x002e620000000c00 */
[----:B0-----:R-:W-:Y:S01]  /*1840*/  FFMA R34, R16, R2, R34 ;  /* 0x0000000210227223 */ /* 0x001fe20000000022 */
[C---:B------:R-:W-:Y:S01]  /*1850*/  FFMA R35, R2.reuse, R17, R35 ;  /* 0x0000001102237223 */ /* 0x040fe20000000023 */
[C---:B------:R-:W-:Y:S01]  /*1860*/  FFMA R36, R2.reuse, R18, R36 ;  /* 0x0000001202247223 */ /* 0x040fe20000000024 */
[----:B------:R-:W-:Y:S02]  /*1870*/  FFMA R44, R2, R19, R44 ;  /* 0x00000013022c7223 */ /* 0x000fe4000000002c */
[----:B------:R-:W0:Y:S01]  /*1880*/  LDS.128 R16, [R6+0x3d0] ;  /* 0x0003d00006107984 */ /* 0x000e220000000c00 */
        /* <DEDUP_REMOVED lines=8> */
[----:B------:R-:W-:Y:S02]  /*1910*/  FFMA R10, R2, R23, R10 ;  /* 0x00000017020a7223 */ /* 0x000fe4000000000a */
[----:B------:R-:W-:Y:S01]  /*1920*/  LDS.128 R20, [R6+0x450] ;  /* 0x0004500006147984 */ /* 0x000fe20000000c00 */
[----:B0-----:R-:W-:Y:S01]  /*1930*/  FFMA R45, R16, R2, R45 ;  /* 0x00000002102d7223 */ /* 0x001fe2000000002d */
[C---:B------:R-:W-:Y:S01]  /*1940*/  FFMA R47, R2.reuse, R17, R47 ;  /* 0x00000011022f7223 */ /* 0x040fe2000000002f */
[C---:B------:R-:W-:Y:S01]  /*1950*/  FFMA R48, R2.reuse, R18, R48 ;  /* 0x0000001202307223 */ /* 0x040fe20000000030 */
[----:B------:R-:W-:-:S02]  /*1960*/  FFMA R49, R2, R19, R49 ;  /* 0x0000001302317223 */ /* 0x000fc40000000031 */
[----:B------:R-:W0:Y:S01]  /*1970*/  LDS.128 R16, [R6+0x3f0] ;  /* 0x0003f00006107984 */ /* 0x000e220000000c00 */
        /* <DEDUP_REMOVED lines=11> */
[----:B------:R-:W-:Y:S01]  /*1a30*/  IADD3 R21, PT, PT, R7, 0x1000, RZ ;  /* 0x0000100007157810 */ /* 0x000fe20007ffe0ff */
[----:B------:R-:W-:-:S04]  /*1a40*/  FFMA R43, R20, R52, R43 ;  /* 0x00000034142b7223 */ /* 0x000fc8000000002b */
[----:B------:R-:W-:-:S04]  /*1a50*/  IMAD.WIDE.U32 R20, R21, 0x4, R50 ;  /* 0x0000000415147825 */ /* 0x000fc800078e0032 */
[----:B-1----:R-:W-:Y:S01]  /*1a60*/  FFMA R28, R12, R2, R28 ;  /* 0x000000020c1c7223 */ /* 0x002fe2000000001c */
[C---:B------:R-:W-:Y:S01]  /*1a70*/  FFMA R30, R2.reuse, R13, R30 ;  /* 0x0000000d021e7223 */ /* 0x040fe2000000001e */
[----:B------:R-:W-:Y:S02]  /*1a80*/  FFMA R32, R2, R14, R32 ;  /* 0x0000000e02207223 */ /* 0x000fe40000000020 */
[----:B------:R1:W2:Y:S04]  /*1a90*/  LDG.E R2, desc[UR6][R20.64] ;  /* 0x0000000614027981 */ /* 0x0002a8000c1e1900 */
[----:B------:R-:W4:Y:S01]  /*1aa0*/  LDS.128 R12, [R6+0x430] ;  /* 0x00043000060c7984 */ /* 0x000f220000000c00 */
        /* <DEDUP_REMOVED lines=28> */
[C---:B------:R-:W-:Y:S02]  /*1c70*/  FFMA R9, R52.reuse, R15, R9 ;  /* 0x0000000f34097223 */ /* 0x040fe40000000009 */
[----:B------:R-:W3:Y:S01]  /*1c80*/  LDS.128 R12, [R6+0x4b0] ;  /* 0x0004b000060c7984 */ /* 0x000ee20000000c00 */
[C---:B------:R-:W-:Y:S01]  /*1c90*/  FFMA R47, R52.reuse, R22, R47 ;  /* 0x00000016342f7223 */ /* 0x040fe2000000002f */
[----:B------:R-:W-:Y:S02]  /*1ca0*/  FFMA R48, R52, R23, R48 ;  /* 0x0000001734307223 */ /* 0x000fe40000000030 */
[----:B-1----:R-:W1:Y:S01]  /*1cb0*/  LDS.128 R20, [R6+0x4d0] ;  /* 0x0004d00006147984 */ /* 0x002e620000000c00 */
[----:B0-----:R-:W-:Y:S01]  /*1cc0*/  FFMA R10, R16, R52, R10 ;  /* 0x00000034100a7223 */ /* 0x001fe2000000000a */
[C---:B------:R-:W-:Y:S01]  /*1cd0*/  FFMA R28, R52.reuse, R17, R28 ;  /* 0x00000011341c7223 */ /* 0x040fe2000000001c */
[C---:B------:R-:W-:Y:S01]  /*1ce0*/  FFMA R30, R52.reuse, R18, R30 ;  /* 0x00000012341e7223 */ /* 0x040fe2000000001e */
[----:B------:R-:W-:-:S02]  /*1cf0*/  FFMA R32, R52, R19, R32 ;  /* 0x0000001334207223 */ /* 0x000fc40000000020 */
[----:B------:R-:W0:Y:S01]  /*1d00*/  LDS.128 R16, [R6+0x4c0] ;  /* 0x0004c00006107984 */ /* 0x000e220000000c00 */
[----:B---3--:R-:W-:Y:S01]  /*1d10*/  FFMA R36, R12, R3, R36 ;  /* 0x000000030c247223 */ /* 0x008fe20000000024 */
[C---:B------:R-:W-:Y:S01]  /*1d20*/  FFMA R44, R3.reuse, R13, R44 ;  /* 0x0000000d032c7223 */ /* 0x040fe2000000002c */
[C---:B------:R-:W-:Y:S01]  /*1d30*/  FFMA R46, R3.reuse, R14, R46 ;  /* 0x0000000e032e7223 */ /* 0x040fe2000000002e */
[C---:B------:R-:W-:Y:S02]  /*1d40*/  FFMA R37, R3.reuse, R15, R37 ;  /* 0x0000000f03257223 */ /* 0x040fe40000000025 */
[----:B------:R-:W3:Y:S01]  /*1d50*/  LDS.128 R12, [R6+0x4e0] ;  /* 0x0004e000060c7984 */ /* 0x000ee20000000c00 */
[----:B-1----:R-:W-:Y:S01]  /*1d60*/  FFMA R43, R3, R21, R43 ;  /* 0x00000015032b7223 */ /* 0x002fe2000000002b */
[----:B------:R-:W-:Y:S01]  /*1d70*/  IADD3 R21, PT, PT, R7, 0x1800, RZ ;  /* 0x0000180007157810 */ /* 0x000fe20007ffe0ff */
[----:B0-----:R-:W-:Y:S01]  /*1d80*/  FFMA R38, R16, R3, R38 ;  /* 0x0000000310267223 */ /* 0x001fe20000000026 */
[C---:B------:R-:W-:Y:S01]  /*1d90*/  FFMA R39, R3.reuse, R17, R39 ;  /* 0x0000001103277223 */ /* 0x040fe20000000027 */
[C---:B------:R-:W-:Y:S01]  /*1da0*/  FFMA R40, R3.reuse, R18, R40 ;  /* 0x0000001203287223 */ /* 0x040fe20000000028 */
[----:B------:R-:W-:-:S02]  /*1db0*/  FFMA R41, R3, R19, R41 ;  /* 0x0000001303297223 */ /* 0x000fc40000000029 */
[----:B------:R-:W0:Y:S01]  /*1dc0*/  LDS.128 R16, [R6+0x4f0] ;  /* 0x0004f00006107984 */ /* 0x000e220000000c00 */
[----:B---3--:R-:W-:Y:S01]  /*1dd0*/  FFMA R48, R12, R3, R48 ;  /* 0x000000030c307223 */ /* 0x008fe20000000030 */
[----:B------:R-:W-:Y:S01]  /*1de0*/  FFMA R49, R3, R13, R49 ;  /* 0x0000000d03317223 */ /* 0x000fe20000000031 */
[----:B------:R-:W-:-:S04]  /*1df0*/  IMAD.WIDE.U32 R12, R21, 0x4, R50 ;  /* 0x00000004150c7825 */ /* 0x000fc800078e0032 */
[C---:B------:R-:W-:Y:S01]  /*1e00*/  FFMA R53, R3.reuse, R14, R53 ;  /* 0x0000000e03357223 */ /* 0x040fe20000000035 */
[C---:B------:R-:W-:Y:S01]  /*1e10*/  FFMA R27, R3.reuse, R15, R27 ;  /* 0x0000000f031b7223 */ /* 0x040fe2000000001b */
[----:B------:R1:W3:Y:S04]  /*1e20*/  LDG.E R52, desc[UR6][R12.64] ;  /* 0x000000060c347981 */ /* 0x0002e8000c1e1900 */
[----:B-1----:R-:W1:Y:S01]  /*1e30*/  LDS.128 R12, [R6+0x500] ;  /* 0x00050000060c7984 */ /* 0x002e620000000c00 */
[----:B------:R-:W-:Y:S01]  /*1e40*/  FFMA R42, R20, R3, R42 ;  /* 0x00000003142a7223 */ /* 0x000fe2000000002a */
[C---:B------:R-:W-:Y:S01]  /*1e50*/  FFMA R45, R3.reuse, R22, R45 ;  /* 0x00000016032d7223 */ /* 0x040fe2000000002d */
[C---:B------:R-:W-:Y:S02]  /*1e60*/  FFMA R47, R3.reuse, R23, R47 ;  /* 0x00000017032f7223 */ /* 0x040fe4000000002f */
        /* <DEDUP_REMOVED lines=8> */
[C---:B------:R-:W-:Y:S01]  /*1ef0*/  FFMA R4, R3.reuse, R14, R4 ;  /* 0x0000000e03047223 */ /* 0x040fe20000000004 */
[----:B------:R-:W-:Y:S02]  /*1f00*/  FFMA R0, R3, R15, R0 ;  /* 0x0000000f03007223 */ /* 0x000fe40000000000 */
[----:B------:R-:W1:Y:S01]  /*1f10*/  LDS.128 R12, [R6+0x520] ;  /* 0x00052000060c7984 */ /* 0x000e620000000c00 */
[----:B----4-:R-:W-:Y:S01]  /*1f20*/  FFMA R21, R21, R3, R33 ;  /* 0x0000000315157223 */ /* 0x010fe20000000021 */
[C---:B------:R-:W-:Y:S01]  /*1f30*/  FFMA R33, R3.reuse, R22, R34 ;  /* 0x0000001603217223 */ /* 0x040fe20000000022 */
[C---:B------:R-:W-:Y:S01]  /*1f40*/  FFMA R34, R3.reuse, R23, R35 ;  /* 0x0000001703227223 */ /* 0x040fe20000000023 */
[----:B0-----:R-:W-:Y:S01]  /*1f50*/  FFMA R9, R16, R3, R9 ;  /* 0x0000000310097223 */ /* 0x001fe20000000009 */
[C---:B------:R-:W-:Y:S01]  /*1f60*/  FFMA R10, R3.reuse, R17, R10 ;  /* 0x00000011030a7223 */ /* 0x040fe2000000000a */
[C---:B------:R-:W-:Y:S01]  /*1f70*/  FFMA R28, R3.reuse, R18, R28 ;  /* 0x00000012031c7223 */ /* 0x040fe2000000001c */
[----:B------:R-:W-:-:S02]  /*1f80*/  FFMA R30, R3, R19, R30 ;  /* 0x00000013031e7223 */ /* 0x000fc4000000001e */
[----:B------:R-:W-:Y:S01]  /*1f90*/  LDS.128 R16, [R6+0x530] ;  /* 0x0005300006107984 */ /* 0x000fe20000000c00 */
[----:B-1----:R-:W-:Y:S01]  /*1fa0*/  FFMA R32, R12, R3, R32 ;  /* 0x000000030c207223 */ /* 0x002fe20000000020 */
[C---:B--2---:R-:W-:Y:S02]  /*1fb0*/  FFMA R3, R2.reuse, R14, R21 ;  /* 0x0000000e02037223 */ /* 0x044fe40000000015 */
[----:B------:R-:W0:Y:S01]  /*1fc0*/  LDS.128 R20, [R6+0x540] ;  /* 0x0005400006147984 */ /* 0x000e220000000c00 */
[----:B------:R-:W-:-:S03]  /*1fd0*/  FFMA R33, R2, R15, R33 ;  /* 0x0000000f02217223 */ /* 0x000fc60000000021 */
[----:B------:R-:W1:Y:S01]  /*1fe0*/  LDS.128 R12, [R6+0x550] ;  /* 0x00055000060c7984 */ /* 0x000e620000000c00 */
[----:B0-----:R-:W-:Y:S01]  /*1ff0*/  FFMA R38, R2, R21, R38 ;  /* 0x0000001502267223 */ /* 0x001fe20000000026 */
[----:B------:R-:W-:Y:S01]  /*2000*/  IADD3 R21, PT, PT, R7, 0x2000, RZ ;  /* 0x0000200007157810 */ /* 0x000fe20007ffe0ff */
[----:B------:R-:W-:-:S04]  /*2010*/  FFMA R37, R20, R2, R37 ;  /* 0x0000000214257223 */ /* 0x000fc80000000025 */
[----:B------:R-:W-:-:S05]  /*2020*/  IMAD.WIDE.U32 R20, R21, 0x4, R50 ;  /* 0x0000000415147825 */ /* 0x000fca00078e0032 */
[----:B------:R0:W2:Y:S01]  /*2030*/  LDG.E R35, desc[UR6][R20.64] ;  /* 0x0000000614237981 */ /* 0x0000a2000c1e1900 */
[----:B-1----:R-:W-:Y:S01]  /*2040*/  FFMA R41, R12, R2, R41 ;  /* 0x000000020c297223 */ /* 0x002fe20000000029 */
[C---:B------:R-:W-:Y:S01]  /*2050*/  FFMA R42, R2.reuse, R13, R42 ;  /* 0x0000000d022a7223 */ /* 0x040fe2000000002a */
[C---:B------:R-:W-:Y:S01]  /*2060*/  FFMA R43, R2.reuse, R14, R43 ;  /* 0x0000000e022b7223 */ /* 0x040fe2000000002b */
[----:B------:R-:W-:Y:S02]  /*2070*/  FFMA R45, R2, R15, R45 ;  /* 0x0000000f022d7223 */ /* 0x000fe4000000002d */
[----:B------:R-:W1:Y:S01]  /*2080*/  LDS.128 R12, [R6+0x570] ;  /* 0x00057000060c7984 */ /* 0x000e620000000c00 */
[----:B------:R-:W-:Y:S01]  /*2090*/  FFMA R34, R16, R2, R34 ;  /* 0x0000000210227223 */ /* 0x000fe20000000022 */
        /* <DEDUP_REMOVED lines=12> */
[----:B------:R-:W-:-:S02]  /*2160*/  FFMA R53, R2, R19, R53 ;  /* 0x0000001302357223 */ /* 0x000fc40000000035 */
[----:B------:R-:W4:Y:S01]  /*2170*/  LDS.128 R16, [R6+0x580] ;  /* 0x0005800006107984 */ /* 0x000f220000000c00 */
[C---:B------:R-:W-:Y:S01]  /*2180*/  FFMA R39, R2.reuse, R22, R39 ;  /* 0x0000001602277223 */ /* 0x040fe20000000027 */
[----:B------:R-:W-:Y:S02]  /*2190*/  FFMA R40, R2, R23, R40 ;  /* 0x0000001702287223 */ /* 0x000fe40000000028 */
[----:B0-----:R-:W0:Y:S01]  /*21a0*/  LDS.128 R20, [R6+0x5a0] ;  /* 0x0005a00006147984 */ /* 0x001e220000000c00 */
[----:B-1----:R-:W-:Y:S01]  /*21b0*/  FFMA R0, R12, R2, R0 ;  /* 0x000000020c007223 */ /* 0x002fe20000000000 */
[C---:B------:R-:W-:Y:S01]  /*21c0*/  FFMA R9, R2.reuse, R13, R9 ;  /* 0x0000000d02097223 */ /* 0x040fe20000000009 */
[C---:B------:R-:W-:Y:S01]  /*21d0*/  FFMA R10, R2.reuse, R14, R10 ;  /* 0x0000000e020a7223 */ /* 0x040fe2000000000a */
[----:B------:R-:W-:Y:S02]  /*21e0*/  FFMA R28, R2, R15, R28 ;  /* 0x0000000f021c7223 */ /* 0x000fe4000000001c */
[----:B------:R-:W3:Y:S01]  /*21f0*/  LDS.128 R12, [R6+0x5c0] ;  /* 0x0005c000060c7984 */ /* 0x000ee20000000c00 */
[----:B----4-:R-:W-:Y:S01]  /*2200*/  FFMA R25, R16, R2, R25 ;  /* 0x0000000210197223 */ /* 0x010fe20000000019 */
[C---:B------:R-:W-:Y:S01]  /*2210*/  FFMA R29, R2.reuse, R17, R29 ;  /* 0x00000011021d7223 */ /* 0x040fe2000000001d */
[C---:B------:R-:W-:Y:S01]  /*2220*/  FFMA R31, R2.reuse, R18, R31 ;  /* 0x00000012021f7223 */ /* 0x040fe2000000001f */
[----:B------:R-:W-:-:S02]  /*2230*/  FFMA R4, R2, R19, R4 ;  /* 0x0000001302047223 */ /* 0x000fc40000000004 */
[----:B------:R-:W1:Y:S01]  /*2240*/  LDS.128 R16, [R6+0x5b0] ;  /* 0x0005b00006107984 */ /* 0x000e620000000c00 */
[----:B0-----:R-:W-:Y:S01]  /*2250*/  FFMA R30, R20, R2, R30 ;  /* 0x00000002141e7223 */ /* 0x001fe2000000001e */
[----:B------:R-:W-:Y:S01]  /*2260*/  FFMA R32, R2, R21, R32 ;  /* 0x0000001502207223 */ /* 0x000fe20000000020 */
[----:B---3--:R-:W-:Y:S01]  /*2270*/  FFMA R37, R52, R13, R37 ;  /* 0x0000000d34257223 */ /* 0x008fe20000000025 */
[----:B------:R-:W-:Y:S01]  /*2280*/  IADD3 R13, PT, PT, R7, 0x2800, RZ ;  /* 0x00002800070d7810 */ /* 0x000fe20007ffe0ff */
[----:B------:R-:W-:-:S04]  /*2290*/  FFMA R46, R12, R52, R46 ;  /* 0x000000340c2e7223 */ /* 0x000fc8000000002e */
[----:B------:R-:W-:-:S04]  /*22a0*/  IMAD.WIDE.U32 R12, R13, 0x4, R50 ;  /* 0x000000040d0c7825 */ /* 0x000fc800078e0032 */
[----:B-1----:R-:W-:Y:S01]  /*22b0*/  FFMA R33, R16, R52, R33 ;  /* 0x0000003410217223 */ /* 0x002fe20000000021 */
[C---:B------:R-:W-:Y:S01]  /*22c0*/  FFMA R34, R52.reuse, R17, R34 ;  /* 0x0000001134227223 */ /* 0x040fe20000000022 */
[C---:B------:R-:W-:Y:S01]  /*22d0*/  FFMA R36, R52.reuse, R18, R36 ;  /* 0x0000001234247223 */ /* 0x040fe20000000024 */
[C---:B------:R-:W-:Y:S01]  /*22e0*/  FFMA R44, R52.reuse, R19, R44 ;  /* 0x00000013342c7223 */ /* 0x040fe2000000002c */
[C---:B------:R-:W-:Y:S01]  /*22f0*/  FFMA R38, R52.reuse, R14, R38 ;  /* 0x0000000e34267223 */ /* 0x040fe20000000026 */
[----:B------:R-:W0:Y:S01]  /*2300*/  LDS.128 R16, [R6+0x5e0] ;  /* 0x0005e00006107984 */ /* 0x000e220000000c00 */
[----:B------:R-:W-:-:S03]  /*2310*/  FFMA R39, R52, R15, R39 ;  /* 0x0000000f34277223 */ /* 0x000fc60000000027 */
[----:B------:R1:W3:Y:S04]  /*2320*/  LDG.E R2, desc[UR6][R12.64] ;  /* 0x000000060c027981 */ /* 0x0002e8000c1e1900 */
[----:B-1----:R-:W1:Y:S01]  /*2330*/  LDS.128 R12, [R6+0x5f0] ;  /* 0x0005f000060c7984 */ /* 0x002e620000000c00 */
[----:B0-----:R-:W-:Y:S01]  /*2340*/  FFMA R45, R16, R52, R45 ;  /* 0x00000034102d7223 */ /* 0x001fe2000000002d */
        /* <DEDUP_REMOVED lines=13> */
[----:B------:R-:W2:Y:S01]  /*2420*/  LDS.128 R16, [R6+0x630] ;  /* 0x0006300006107984 */ /* 0x000ea20000000c00 */
[----:B-1----:R-:W-:Y:S01]  /*2430*/  FFMA R4, R12, R52, R4 ;  /* 0x000000340c047223 */ /* 0x002fe20000000004 */
[C---:B------:R-:W-:Y:S01]  /*2440*/  FFMA R54, R52.reuse, R13, R0 ;  /* 0x0000000d34367223 */ /* 0x040fe20000000000 */
[C---:B------:R-:W-:Y:S01]  /*2450*/  FFMA R9, R52.reuse, R14, R9 ;  /* 0x0000000e34097223 */ /* 0x040fe20000000009 */
[----:B------:R-:W-:-:S02]  /*2460*/  FFMA R10, R52, R15, R10 ;  /* 0x0000000f340a7223 */ /* 0x000fc4000000000a */
[----:B------:R-:W0:Y:S01]  /*2470*/  LDS.128 R12, [R6+0x640] ;  /* 0x00064000060c7984 */ /* 0x000e220000000c00 */
[----:B------:R-:W-:-:S03]  /*2480*/  FFMA R3, R52, R23, R3 ;  /* 0x0000001734037223 */ /* 0x000fc60000000003 */
[----:B------:R-:W1:Y:S01]  /*2490*/  LDS.128 R20, [R6+0x5d0] ;  /* 0x0005d00006147984 */ /* 0x000e620000000c00 */
[----:B--2---:R-:W-:Y:S01]  /*24a0*/  FFMA R33, R35, R17, R33 ;  /* 0x0000001123217223 */ /* 0x004fe20000000021 */
[----:B------:R-:W-:Y:S01]  /*24b0*/  IADD3 R17, PT, PT, R7, 0x3000, RZ ;  /* 0x0000300007117810 */ /* 0x000fe20007ffe0ff */
[-C--:B------:R-:W-:Y:S01]  /*24c0*/  FFMA R3, R16, R35.reuse, R3 ;  /* 0x0000002310037223 */ /* 0x080fe20000000003 */
[----:B0-----:R-:W-:Y:S01]  /*24d0*/  FFMA R44, R12, R35, R44 ;  /* 0x000000230c2c7223 */ /* 0x001fe2000000002c */
[C---:B------:R-:W-:Y:S01]  /*24e0*/  FFMA R46, R35.reuse, R13, R46 ;  /* 0x0000000d232e7223 */ /* 0x040fe2000000002e */
[C---:B------:R-:W-:Y:S01]  /*24f0*/  FFMA R37, R35.reuse, R14, R37 ;  /* 0x0000000e23257223 */ /* 0x040fe20000000025 */
[----:B------:R-:W-:Y:S02]  /*2500*/  FFMA R38, R35, R15, R38 ;  /* 0x0000000f23267223 */ /* 0x000fe40000000026 */
[----:B------:R-:W0:Y:S01]  /*2510*/  LDS.128 R12, [R6+0x660] ;  /* 0x00066000060c7984 */ /* 0x000e220000000c00 */
[----:B------:R-:W-:-:S05]  /*2520*/  IMAD.WIDE.U32 R16, R17, 0x4, R50 ;  /* 0x0000000411107825 */ /* 0x000fca00078e0032 */
[----:B------:R2:W4:Y:S01]  /*2530*/  LDG.E R0, desc[UR6][R16.64] ;  /* 0x0000000610007981 */ /* 0x000522000c1e1900 */
[----:B-1----:R-:W-:Y:S01]  /*2540*/  FFMA R43, R52, R23, R43 ;  /* 0x00000017342b7223 */ /* 0x002fe2000000002b */
[----:B------:R-:W-:Y:S01]  /*2550*/  FFMA R40, R20, R52, R40 ;  /* 0x0000003414287223 */ /* 0x000fe20000000028 */
[C---:B------:R-:W-:Y:S01]  /*2560*/  FFMA R41, R52.reuse, R21, R41 ;  /* 0x0000001534297223 */ /* 0x040fe20000000029 */
[----:B------:R-:W-:Y:S01]  /*2570*/  FFMA R42, R52, R22, R42 ;  /* 0x00000016342a7223 */ /* 0x000fe2000000002a */
[C---:B------:R-:W-:Y:S01]  /*2580*/  FFMA R34, R35.reuse, R18, R34 ;  /* 0x0000001223227223 */ /* 0x040fe20000000022 */
[C---:B------:R-:W-:Y:S01]  /*2590*/  FFMA R36, R35.reuse, R19, R36 ;  /* 0x0000001323247223 */ /* 0x040fe20000000024 */
[----:B------:R-:W1:Y:S04]  /*25a0*/  LDS.128 R20, [R6+0x620] ;  /* 0x0006200006147984 */ /* 0x000e680000000c00 */
[----:B--2---:R-:W2:Y:S01]  /*25b0*/  LDS.128 R16, [R6+0x670] ;  /* 0x0006700006107984 */ /* 0x004ea20000000c00 */
[----:B0-----:R-:W-:Y:S01]  /*25c0*/  FFMA R43, R12, R35, R43 ;  /* 0x000000230c2b7223 */ /* 0x001fe2000000002b */
[C---:B------:R-:W-:Y:S01]  /*25d0*/  FFMA R45, R35.reuse, R13, R45 ;  /* 0x0000000d232d7223 */ /* 0x040fe2000000002d */
[C---:B------:R-:W-:Y:S01]  /*25e0*/  FFMA R47, R35.reuse, R14, R47 ;  /* 0x0000000e232f7223 */ /* 0x040fe2000000002f */
[----:B------:R-:W-:-:S02]  /*25f0*/  FFMA R48, R35, R15, R48 ;  /* 0x0000000f23307223 */ /* 0x000fc40000000030 */
[----:B------:R-:W0:Y:S01]  /*2600*/  LDS.128 R12, [R6+0x680] ;  /* 0x00068000060c7984 */ /* 0x000e220000000c00 */
[----:B-1----:R-:W-:Y:S01]  /*2610*/  FFMA R28, R20, R52, R28 ;  /* 0x00000034141c7223 */ /* 0x002fe2000000001c */
[C---:B------:R-:W-:Y:S01]  /*2620*/  FFMA R30, R52.reuse, R21, R30 ;  /* 0x00000015341e7223 */ /* 0x040fe2000000001e */
[----:B------:R-:W-:Y:S01]  /*2630*/  FFMA R32, R52, R22, R32 ;  /* 0x0000001634207223 */ /* 0x000fe20000000020 */
[----:B--2---:R-:W-:Y:S01]  /*2640*/  FFMA R49, R16, R35, R49 ;  /* 0x0000002310317223 */ /* 0x004fe20000000031 */
[C---:B------:R-:W-:Y:S01]  /*2650*/  FFMA R53, R35.reuse, R17, R53 ;  /* 0x0000001123357223 */ /* 0x040fe20000000035 */
[C---:B------:R-:W-:Y:S01]  /*2660*/  FFMA R27, R35.reuse, R18, R27 ;  /* 0x00000012231b7223 */ /* 0x040fe2000000001b */
[C---:B------:R-:W-:Y:S01]  /*2670*/  FFMA R26, R35.reuse, R19, R26 ;  /* 0x00000013231a7223 */ /* 0x040fe2000000001a */
[----:B------:R-:W1:Y:S04]  /*2680*/  LDS.128 R20, [R6+0x650] ;  /* 0x0006500006147984 */ /* 0x000e680000000c00 */
[----:B------:R-:W2:Y:S01]  /*2690*/  LDS.128 R16, [R6+0x690] ;  /* 0x0006900006107984 */ /* 0x000ea20000000c00 */
        /* <DEDUP_REMOVED lines=8> */
[C---:B------:R-:W-:Y:S01]  /*2720*/  FFMA R42, R35.reuse, R23, R42 ;  /* 0x00000017232a7223 */ /* 0x040fe2000000002a */
[----:B--2---:R-:W-:Y:S01]  /*2730*/  FFMA R31, R16, R35, R31 ;  /* 0x00000023101f7223 */ /* 0x004fe2000000001f */
[C---:B------:R-:W-:Y:S01]  /*2740*/  FFMA R4, R35.reuse, R17, R4 ;  /* 0x0000001123047223 */ /* 0x040fe20000000004 */
[C---:B------:R-:W-:Y:S01]  /*2750*/  FFMA R54, R35.reuse, R18, R54 ;  /* 0x0000001223367223 */ /* 0x040fe20000000036 */
[C---:B------:R-:W-:Y:S01]  /*2760*/  FFMA R9, R35.reuse, R19, R9 ;  /* 0x0000001323097223 */ /* 0x040fe20000000009 */
[----:B------:R-:W3:Y:S04]  /*2770*/  LDS.128 R20, [R6+0x6d0] ;  /* 0x0006d00006147984 */ /* 0x000ee80000000c00 */
[----:B------:R-:W1:Y:S01]  /*2780*/  LDS.128 R16, [R6+0x6c0] ;  /* 0x0006c00006107984 */ /* 0x000e620000000c00 */
[----:B0-----:R-:W-:Y:S01]  /*2790*/  FFMA R28, R35, R13, R28 ;  /* 0x0000000d231c7223 */ /* 0x001fe2000000001c */
[----:B------:R-:W-:Y:S01]  /*27a0*/  IADD3 R13, PT, PT, R7, 0x3800, RZ ;  /* 0x00003800070d7810 */ /* 0x000fe20007ffe0ff */
[----:B------:R-:W-:Y:S01]  /*27b0*/  FFMA R10, R12, R35, R10 ;  /* 0x000000230c0a7223 */ /* 0x000fe2000000000a */
[----:B------:R-:W-:-:S03]  /*27c0*/  FFMA R30, R35, R14, R30 ;  /* 0x0000000e231e7223 */ /* 0x000fc6000000001e */
[----:B------:R-:W-:-:S04]  /*27d0*/  IMAD.WIDE.U32 R50, R13, 0x4, R50 ;  /* 0x000000040d327825 */ /* 0x000fc800078e0032 */
[----:B------:R-:W-:Y:S02]  /*27e0*/  FFMA R35, R35, R15, R32 ;  /* 0x0000000f23237223 */ /* 0x000fe40000000020 */
[----:B------:R-:W0:Y:S04]  /*27f0*/  LDS.128 R12, [R6+0x6e0] ;  /* 0x0006e000060c7984 */ /* 0x000e280000000c00 */
[----:B------:R2:W5:Y:S01]  /*2800*/  LDG.E R32, desc[UR6][R50.64] ;  /* 0x0000000632207981 */ /* 0x000562000c1e1900 */
[----:B---3--:R-:W-:Y:S01]  /*2810*/  FFMA R38, R20, R2, R38 ;  /* 0x0000000214267223 */ /* 0x008fe20000000026 */
[C---:B------:R-:W-:Y:S01]  /*2820*/  FFMA R39, R2.reuse, R21, R39 ;  /* 0x0000001502277223 */ /* 0x040fe20000000027 */
[C---:B------:R-:W-:Y:S01]  /*2830*/  FFMA R40, R2.reuse, R22, R40 ;  /* 0x0000001602287223 */ /* 0x040fe20000000028 */
[----:B------:R-:W-:-:S02]  /*2840*/  FFMA R41, R2, R23, R41 ;  /* 0x0000001702297223 */ /* 0x000fc40000000029 */
[----:B------:R-:W2:Y:S01]  /*2850*/  LDS.128 R20, [R6+0x700] ;  /* 0x0007000006147984 */ /* 0x000ea20000000c00 */
[----:B-1----:R-:W-:Y:S01]  /*2860*/  FFMA R36, R16, R2, R36 ;  /* 0x0000000210247223 */ /* 0x002fe20000000024 */
        /* <DEDUP_REMOVED lines=18> */
[----:B------:R-:W1:Y:S04]  /*2990*/  LDS.128 R16, [R6+0x720] ;  /* 0x0007200006107984 */ /* 0x000e680000000c00 */
[----:B------:R-:W-:Y:S01]  /*29a0*/  LDS.128 R24, [R6+0x740] ;  /* 0x0007400006187984 */ /* 0x000fe20000000c00 */
[----:B0-----:R-:W-:Y:S01]  /*29b0*/  FFMA R29, R12, R2, R29 ;  /* 0x000000020c1d7223 */ /* 0x001fe2000000001d */
[C---:B------:R-:W-:Y:S01]  /*29c0*/  FFMA R31, R2.reuse, R13, R31 ;  /* 0x0000000d021f7223 */ /* 0x040fe2000000001f */
[C---:B------:R-:W-:Y:S01]  /*29d0*/  FFMA R4, R2.reuse, R14, R4 ;  /* 0x0000000e02047223 */ /* 0x040fe20000000004 */
[C---:B------:R-:W-:Y:S02]  /*29e0*/  FFMA R54, R2.reuse, R15, R54 ;  /* 0x0000000f02367223 */ /* 0x040fe40000000036 */
[----:B------:R-:W0:Y:S01]  /*29f0*/  LDS.128 R12, [R6+0x730] ;  /* 0x00073000060c7984 */ /* 0x000e220000000c00 */
[----:B--2---:R-:W-:Y:S01]  /*2a00*/  FFMA R3, R21, R2, R3 ;  /* 0x0000000215037223 */ /* 0x004fe20000000003 */
[C---:B------:R-:W-:Y:S01]  /*2a10*/  FFMA R22, R2.reuse, R22, R33 ;  /* 0x0000001602167223 */ /* 0x040fe20000000021 */
[----:B------:R-:W-:Y:S01]  /*2a20*/  FFMA R23, R2, R23, R34 ;  /* 0x0000001702177223 */ /* 0x000fe20000000022 */
[----:B-1----:R-:W-:Y:S01]  /*2a30*/  FFMA R9, R16, R2, R9 ;  /* 0x0000000210097223 */ /* 0x002fe20000000009 */
[C---:B------:R-:W-:Y:S01]  /*2a40*/  FFMA R10, R2.reuse, R17, R10 ;  /* 0x00000011020a7223 */ /* 0x040fe2000000000a */
[C---:B------:R-:W-:Y:S01]  /*2a50*/  FFMA R28, R2.reuse, R18, R28 ;  /* 0x00000012021c7223 */ /* 0x040fe2000000001c */
[----:B------:R-:W-:-:S02]  /*2a60*/  FFMA R30, R2, R19, R30 ;  /* 0x00000013021e7223 */ /* 0x000fc4000000001e */
[----:B------:R-:W1:Y:S01]  /*2a70*/  LDS.128 R16, [R6+0x760] ;  /* 0x0007600006107984 */ /* 0x000e620000000c00 */
[----:B0-----:R-:W-:Y:S01]  /*2a80*/  FFMA R35, R12, R2, R35 ;  /* 0x000000020c237223 */ /* 0x001fe20000000023 */
[C---:B----4-:R-:W-:Y:S01]  /*2a90*/  FFMA R2, R0.reuse, R14, R3 ;  /* 0x0000000e00027223 */ /* 0x050fe20000000003 */
[----:B------:R-:W-:Y:S02]  /*2aa0*/  FFMA R3, R0, R15, R22 ;  /* 0x0000000f00037223 */ /* 0x000fe40000000016 */
[----:B------:R-:W0:Y:S01]  /*2ab0*/  LDS.128 R12, [R6+0x750] ;  /* 0x00075000060c7984 */ /* 0x000e220000000c00 */
        /* <DEDUP_REMOVED lines=10> */
[-C--:B------:R-:W-:Y:S01]  /*2b60*/  FFMA R33, R24, R0.reuse, R23 ;  /* 0x0000000018217223 */ /* 0x080fe20000000017 */
[----:B-1----:R-:W-:Y:S01]  /*2b70*/  FFMA R55, R16, R0, R55 ;  /* 0x0000000010377223 */ /* 0x002fe20000000037 */
[C---:B------:R-:W-:Y:S01]  /*2b80*/  FFMA R29, R0.reuse, R17, R29 ;  /* 0x00000011001d7223 */ /* 0x040fe2000000001d */
[C---:B------:R-:W-:Y:S01]  /*2b90*/  FFMA R31, R0.reuse, R18, R31 ;  /* 0x00000012001f7223 */ /* 0x040fe2000000001f */
[----:B------:R-:W-:Y:S01]  /*2ba0*/  FFMA R4, R0, R19, R4 ;  /* 0x0000001300047223 */ /* 0x000fe20000000004 */
[----:B------:R-:W1:Y:S04]  /*2bb0*/  LDS.128 R20, [R6+0x770] ;  /* 0x0007700006147984 */ /* 0x000e680000000c00 */
[----:B------:R-:W-:Y:S01]  /*2bc0*/  LDS.128 R16, [R6+0x7c0] ;  /* 0x0007c00006107984 */ /* 0x000fe20000000c00 */
[----:B0-----:R-:W-:Y:S01]  /*2bd0*/  FFMA R50, R12, R0, R50 ;  /* 0x000000000c327223 */ /* 0x001fe20000000032 */
[C---:B------:R-:W-:Y:S01]  /*2be0*/  FFMA R51, R0.reuse, R13, R51 ;  /* 0x0000000d00337223 */ /* 0x040fe20000000033 */
[C---:B------:R-:W-:Y:S01]  /*2bf0*/  FFMA R11, R0.reuse, R14, R11 ;  /* 0x0000000e000b7223 */ /* 0x040fe2000000000b */
[----:B------:R-:W-:-:S02]  /*2c00*/  FFMA R52, R0, R15, R52 ;  /* 0x0000000f00347223 */ /* 0x000fc40000000034 */
[----:B------:R-:W0:Y:S01]  /*2c10*/  LDS.128 R12, [R6+0x7b0] ;  /* 0x0007b000060c7984 */ /* 0x000e220000000c00 */
[C---:B------:R-:W-:Y:S01]  /*2c20*/  FFMA R36, R0.reuse, R25, R36 ;  /* 0x0000001900247223 */ /* 0x040fe20000000024 */
[C---:B------:R-:W-:Y:S01]  /*2c30*/  FFMA R44, R0.reuse, R26, R44 ;  /* 0x0000001a002c7223 */ /* 0x040fe2000000002c */
[----:B------:R-:W-:Y:S01]  /*2c40*/  FFMA R46, R0, R27, R46 ;  /* 0x0000001b002e7223 */ /* 0x000fe2000000002e */
[----:B-1----:R-:W-:Y:S01]  /*2c50*/  FFMA R47, R20, R0, R47 ;  /* 0x00000000142f7223 */ /* 0x002fe2000000002f */
[C---:B------:R-:W-:Y:S01]  /*2c60*/  FFMA R48, R0.reuse, R21, R48 ;  /* 0x0000001500307223 */ /* 0x040fe20000000030 */
[C---:B------:R-:W-:Y:S01]  /*2c70*/  FFMA R49, R0.reuse, R22, R49 ;  /* 0x0000001600317223 */ /* 0x040fe20000000031 */
[----:B------:R-:W-:Y:S01]  /*2c80*/  FFMA R53, R0, R23, R53 ;  /* 0x0000001700357223 */ /* 0x000fe20000000035 */
[----:B------:R-:W-:Y:S04]  /*2c90*/  LDS.128 R24, [R6+0x7d0] ;  /* 0x0007d00006187984 */ /* 0x000fe80000000c00 */
[----:B------:R-:W1:Y:S01]  /*2ca0*/  LDS.128 R20, [R6+0x7a0] ;  /* 0x0007a00006147984 */ /* 0x000e620000000c00 */
[----:B0-----:R-:W-:Y:S01]  /*2cb0*/  FFMA R30, R12, R0, R30 ;  /* 0x000000000c1e7223 */ /* 0x001fe2000000001e */
[----:B------:R-:W-:Y:S01]  /*2cc0*/  FFMA R35, R0, R13, R35 ;  /* 0x0000000d00237223 */ /* 0x000fe20000000023 */
[----:B-----5:R-:W-:Y:S01]  /*2cd0*/  FFMA R2, R32, R15, R2 ;  /* 0x0000000f20027223 */ /* 0x020fe20000000002 */
[----:B------:R-:W-:Y:S01]  /*2ce0*/  FFMA R3, R16, R32, R3 ;  /* 0x0000002010037223 */ /* 0x000fe20000000003 */
[C---:B------:R-:W-:Y:S01]  /*2cf0*/  FFMA R33, R32.reuse, R17, R33 ;  /* 0x0000001120217223 */ /* 0x040fe20000000021 */
[C---:B------:R-:W-:Y:S01]  /*2d00*/  FFMA R36, R32.reuse, R18, R36 ;  /* 0x0000001220247223 */ /* 0x040fe20000000024 */
[----:B------:R-:W-:Y:S01]  /*2d10*/  FFMA R44, R32, R19, R44 ;  /* 0x00000013202c7223 */ /* 0x000fe2000000002c */
[----:B------:R-:W0:Y:S04]  /*2d20*/  LDS.128 R12, [R6+0x7e0] ;  /* 0x0007e000060c7984 */ /* 0x000e280000000c00 */
[----:B------:R-:W2:Y:S01]  /*2d30*/  LDS.128 R16, [R6+0x7f0] ;  /* 0x0007f00006107984 */ /* 0x000ea20000000c00 */
[----:B-1----:R-:W-:Y:S01]  /*2d40*/  FFMA R54, R20, R0, R54 ;  /* 0x0000000014367223 */ /* 0x002fe20000000036 */
[C---:B------:R-:W-:Y:S01]  /*2d50*/  FFMA R9, R0.reuse, R21, R9 ;  /* 0x0000001500097223 */ /* 0x040fe20000000009 */
[C---:B------:R-:W-:Y:S01]  /*2d60*/  FFMA R10, R0.reuse, R22, R10 ;  /* 0x00000016000a7223 */ /* 0x040fe2000000000a */
[----:B------:R-:W-:Y:S01]  /*2d70*/  FFMA R28, R0, R23, R28 ;  /* 0x00000017001c7223 */ /* 0x000fe2000000001c */
[----:B------:R-:W-:Y:S01]  /*2d80*/  FFMA R46, R24, R32, R46 ;  /* 0x00000020182e7223 */ /* 0x000fe2000000002e */
[C---:B------:R-:W-:Y:S01]  /*2d90*/  FFMA R37, R32.reuse, R25, R37 ;  /* 0x0000001920257223 */ /* 0x040fe20000000025 */
[C---:B------:R-:W-:Y:S01]  /*2da0*/  FFMA R38, R32.reuse, R26, R38 ;  /* 0x0000001a20267223 */ /* 0x040fe20000000026 */
[----:B------:R-:W-:Y:S01]  /*2db0*/  FFMA R39, R32, R27, R39 ;  /* 0x0000001b20277223 */ /* 0x000fe20000000027 */
[----:B------:R-:W1:Y:S04]  /*2dc0*/  LDS.128 R20, [R6+0x800] ;  /* 0x0008000006147984 */ /* 0x000e680000000c00 */
[----:B------:R-:W3:Y:S01]  /*2dd0*/  LDS.128 R24, [R6+0x820] ;  /* 0x0008200006187984 */ /* 0x000ee20000000c00 */
[----:B0-----:R-:W-:Y:S01]  /*2de0*/  FFMA R40, R12, R32, R40 ;  /* 0x000000200c287223 */ /* 0x001fe20000000028 */
[C---:B------:R-:W-:Y:S01]  /*2df0*/  FFMA R41, R32.reuse, R13, R41 ;  /* 0x0000000d20297223 */ /* 0x040fe20000000029 */
[C---:B------:R-:W-:Y:S01]  /*2e00*/  FFMA R42, R32.reuse, R14, R42 ;  /* 0x0000000e202a7223 */ /* 0x040fe2000000002a */
[----:B------:R-:W-:Y:S01]  /*2e10*/  FFMA R43, R32, R15, R43 ;  /* 0x0000000f202b7223 */ /* 0x000fe2000000002b */
[----:B--2---:R-:W-:Y:S01]  /*2e20*/  FFMA R45, R16, R32, R45 ;  /* 0x00000020102d7223 */ /* 0x004fe2000000002d */
[C---:B------:R-:W-:Y:S01]  /*2e30*/  FFMA R47, R32.reuse, R17, R47 ;  /* 0x00000011202f7223 */ /* 0x040fe2000000002f */
[C---:B------:R-:W-:Y:S01]  /*2e40*/  FFMA R48, R32.reuse, R18, R48 ;  /* 0x0000001220307223 */ /* 0x040fe20000000030 */
[----:B------:R-:W-:Y:S01]  /*2e50*/  FFMA R49, R32, R19, R49 ;  /* 0x0000001320317223 */ /* 0x000fe20000000031 */
[----:B------:R-:W0:Y:S04]  /*2e60*/  LDS.128 R12, [R6+0x810] ;  /* 0x00081000060c7984 */ /* 0x000e280000000c00 */
[----:B------:R-:W2:Y:S01]  /*2e70*/  LDS.128 R16, [R6+0x830] ;  /* 0x0008300006107984 */ /* 0x000ea20000000c00 */
[----:B------:R-:W-:-:S04]  /*2e80*/  UIADD3 UR5, UPT, UPT, UR4, -0xbff0, URZ ;  /* 0xffff401004057890 */ /* 0x000fc8000fffe0ff */
[----:B------:R-:W-:Y:S01]  /*2e90*/  UISETP.GE.AND UP0, UPT, UR5, UR8, UPT ;  /* 0x000000080500728c */ /* 0x000fe2000bf06270 */
[----:B-1----:R-:W-:Y:S01]  /*2ea0*/  FFMA R53, R20, R32, R53 ;  /* 0x0000002014357223 */ /* 0x002fe20000000035 */
[C---:B------:R-:W-:Y:S01]  /*2eb0*/  FFMA R0, R32.reuse, R21, R50 ;  /* 0x0000001520007223 */ /* 0x040fe20000000032 */
[C---:B------:R-:W-:Y:S01]  /*2ec0*/  FFMA R34, R32.reuse, R22, R51 ;  /* 0x0000001620227223 */ /* 0x040fe20000000033 */
[----:B------:R-:W-:Y:S01]  /*2ed0*/  FFMA R11, R32, R23, R11 ;  /* 0x00000017200b7223 */ /* 0x000fe2000000000b */
[----:B---3--:R-:W-:Y:S01]  /*2ee0*/  FFMA R4, R24, R32, R4 ;  /* 0x0000002018047223 */ /* 0x008fe20000000004 */
[C---:B------:R-:W-:Y:S01]  /*2ef0*/  FFMA R25, R32.reuse, R25, R54 ;  /* 0x0000001920197223 */ /* 0x040fe20000000036 */
[C---:B------:R-:W-:Y:S01]  /*2f00*/  FFMA R9, R32.reuse, R26, R9 ;  /* 0x0000001a20097223 */ /* 0x040fe20000000009 */
[----:B------:R-:W-:Y:S01]  /*2f10*/  FFMA R10, R32, R27, R10 ;  /* 0x0000001b200a7223 */ /* 0x000fe2000000000a */
[----:B------:R-:W-:Y:S02]  /*2f20*/  IADD3 R5, PT, PT, R5, 0x10, RZ ;  /* 0x0000001005057810 */ /* 0x000fe40007ffe0ff */
[----:B------:R-:W-:Y:S01]  /*2f30*/  IADD3 R7, PT, PT, R7, 0x8000, RZ ;  /* 0x0000800007077810 */ /* 0x000fe20007ffe0ff */
[----:B------:R-:W-:Y:S01]  /*2f40*/  UIADD3 UR4, UPT, UPT, UR4, 0x10, URZ ;  /* 0x0000001004047890 */ /* 0x000fe2000fffe0ff */
[----:B0-----:R-:W-:Y:S01]  /*2f50*/  FFMA R52, R12, R32, R52 ;  /* 0x000000200c347223 */ /* 0x001fe20000000034 */
[C---:B------:R-:W-:Y:S01]  /*2f60*/  FFMA R55, R32.reuse, R13, R55 ;  /* 0x0000000d20377223 */ /* 0x040fe20000000037 */
[C---:B------:R-:W-:Y:S01]  /*2f70*/  FFMA R29, R32.reuse, R14, R29 ;  /* 0x0000000e201d7223 */ /* 0x040fe2000000001d */
[----:B------:R-:W-:Y:S01]  /*2f80*/  FFMA R31, R32, R15, R31 ;  /* 0x0000000f201f7223 */ /* 0x000fe2000000001f */
[----:B--2---:R-:W-:Y:S01]  /*2f90*/  FFMA R28, R16, R32, R28 ;  /* 0x00000020101c7223 */ /* 0x004fe2000000001c */
[C---:B------:R-:W-:Y:S01]  /*2fa0*/  FFMA R30, R32.reuse, R17, R30 ;  /* 0x00000011201e7223 */ /* 0x040fe2000000001e */
[----:B------:R-:W-:Y:S01]  /*2fb0*/  FFMA R32, R32, R18, R35 ;  /* 0x0000001220207223 */ /* 0x000fe20000000023 */
[----:B------:R-:W-:Y:S06]  /*2fc0*/  BAR.SYNC.DEFER_BLOCKING 0x0 ;  /* 0x0000000000007b1d */ /* 0x000fec0000010000 */
[----:B------:R-:W-:Y:S05]  /*2fd0*/  BRA.U !UP0, `(.L_x_1) ;  /* 0xffffffd108fc7547 */ /* 0x000fea000b83ffff */
.L_x_0:
[----:B------:R-:W1:Y:S01]  /*2fe0*/  S2R R5, SR_CTAID.Y ;  /* 0x0000000000057919 */ /* 0x000e620000002600 */
[----:B------:R-:W2:Y:S01]  /*2ff0*/  LDC.64 R6, c[0x0][0x390] ;  /* 0x0000e400ff067b82 */ /* 0x000ea20000000a00 */
[----:B------:R-:W1:Y:S01]  /*3000*/  S2R R8, SR_TID.Y ;  /* 0x0000000000087919 */ /* 0x000e620000002200 */
[----:B------:R-:W3:Y:S01]  /*3010*/  S2R R12, SR_CTAID.X ;  /* 0x00000000000c7919 */ /* 0x000ee20000002500 */
[----:B------:R-:W3:Y:S01]  /*3020*/  S2R R13, SR_TID.X ;  /* 0x00000000000d7919 */ /* 0x000ee20000002100 */
[----:B-1----:R-:W-:Y:S02]  /*3030*/  LEA R5, R5, R8, 0x5 ;  /* 0x0000000805057211 */ /* 0x002fe400078e28ff */
[----:B---3--:R-:W-:-:S04]  /*3040*/  LEA R12, R12, R13, 0x7 ;  /* 0x0000000d0c0c7211 */ /* 0x008fc800078e38ff */
[----:B------:R-:W-:-:S04]  /*3050*/  LEA R5, R5, R12, 0xb ;  /* 0x0000000c05057211 */ /* 0x000fc800078e58ff */
[C---:B------:R-:W-:Y:S01]  /*3060*/  IADD3 R13, PT, PT, R5.reuse, 0x800, RZ ;  /* 0x00000800050d7810 */ /* 0x040fe20007ffe0ff */
[C-C-:B--2---:R-:W-:Y:S01]  /*3070*/  IMAD.WIDE.U32 R14, R5.reuse, 0x4, R6.reuse ;  /* 0x00000004050e7825 */ /* 0x144fe200078e0006 */
[C---:B------:R-:W-:Y:S02]  /*3080*/  IADD3 R17, PT, PT, R5.reuse, 0x1000, RZ ;  /* 0x0000100005117810 */ /* 0x040fe40007ffe0ff */
[----:B------:R-:W-:Y:S01]  /*3090*/  IADD3 R19, PT, PT, R5, 0x1800, RZ ;  /* 0x0000180005137810 */ /* 0x000fe20007ffe0ff */
[----:B------:R-:W-:Y:S01]  /*30a0*/  IMAD.WIDE.U32 R12, R13, 0x4, R6 ;  /* 0x000000040d0c7825 */ /* 0x000fe200078e0006 */
[----:B0-----:R0:W-:Y:S01]  /*30b0*/  STG.E desc[UR6][R14.64], R2 ;  /* 0x000000020e007986 */ /* 0x0011e2000c101906 */
[C---:B------:R-:W-:Y:S02]  /*30c0*/  IADD3 R21, PT, PT, R5.reuse, 0x2000, RZ ;  /* 0x0000200005157810 */ /* 0x040fe40007ffe0ff */
[C---:B------:R-:W-:Y:S01]  /*30d0*/  IADD3 R23, PT, PT, R5.reuse, 0x7000, RZ ;  /* 0x0000700005177810 */ /* 0x040fe20007ffe0ff */
[----:B------:R1:W-:Y:S01]  /*30e0*/  STG.E desc[UR6][R12.64], R3 ;  /* 0x000000030c007986 */ /* 0x0003e2000c101906 */
[----:B------:R-:W-:-:S02]  /*30f0*/  IADD3 R27, PT, PT, R5, 0x7800, RZ ;  /* 0x00007800051b7810 */ /* 0x000fc40007ffe0ff */
[C---:B------:R-:W-:Y:S02]  /*3100*/  IADD3 R35, PT, PT, R5.reuse, 0xb000, RZ ;  /* 0x0000b00005237810 */ /* 0x040fe40007ffe0ff */
[C---:B------:R-:W-:Y:S02]  /*3110*/  IADD3 R51, PT, PT, R5.reuse, 0xc000, RZ ;  /* 0x0000c00005337810 */ /* 0x040fe40007ffe0ff */
[----:B------:R-:W-:Y:S01]  /*3120*/  IADD3 R57, PT, PT, R5, 0xc800, RZ ;  /* 0x0000c80005397810 */ /* 0x000fe20007ffe0ff */
[--C-:B0-----:R-:W-:Y:S01]  /*3130*/  IMAD.WIDE.U32 R14, R17, 0x4, R6.reuse ;  /* 0x00000004110e7825 */ /* 0x101fe200078e0006 */
[C---:B------:R-:W-:Y:S02]  /*3140*/  IADD3 R17, PT, PT, R5.reuse, 0x2800, RZ ;  /* 0x0000280005117810 */ /* 0x040fe40007ffe0ff */
[----:B------:R-:W-:Y:S01]  /*3150*/  IADD3 R59, PT, PT, R5, 0xd000, RZ ;  /* 0x0000d000053b7810 */ /* 0x000fe20007ffe0ff */
[--C-:B-1----:R-:W-:Y:S01]  /*3160*/  IMAD.WIDE.U32 R12, R19, 0x4, R6.reuse ;  /* 0x00000004130c7825 */ /* 0x102fe200078e0006 */
[C---:B------:R-:W-:Y:S01]  /*3170*/  IADD3 R19, PT, PT, R5.reuse, 0x3000, RZ ;  /* 0x0000300005137810 */ /* 0x040fe20007ffe0ff */
[----:B------:R0:W-:Y:S01]  /*3180*/  STG.E desc[UR6][R14.64], R33 ;  /* 0x000000210e007986 */ /* 0x0001e2000c101906 */
[----:B------:R-:W-:Y:S01]  /*3190*/  IADD3 R61, PT, PT, R5, 0xd800, RZ ;  /* 0x0000d800053d7810 */ /* 0x000fe20007ffe0ff */
[--C-:B------:R-:W-:Y:S01]  /*31a0*/  IMAD.WIDE.U32 R2, R21, 0x4, R6.reuse ;  /* 0x0000000415027825 */ /* 0x100fe200078e0006 */
[----:B------:R-:W-:Y:S01]  /*31b0*/  IADD3 R21, PT, PT, R5, 0x4800, RZ ;  /* 0x0000480005157810 */ /* 0x000fe20007ffe0ff */
[----:B------:R1:W-:Y:S04]  /*31c0*/  STG.E desc[UR6][R12.64], R36 ;  /* 0x000000240c007986 */ /* 0x0003e8000c101906 */
[----:B------:R2:W-:Y:S01]  /*31d0*/  STG.E desc[UR6][R2.64], R44 ;  /* 0x0000002c02007986 */ /* 0x0005e2000c101906 */
[----:B0-----:R-:W-:Y:S01]  /*31e0*/  IMAD.WIDE.U32 R14, R17, 0x4, R6 ;  /* 0x00000004110e7825 */ /* 0x001fe200078e0006 */
[----:B------:R-:W-:-:S02]  /*31f0*/  IADD3 R17, PT, PT, R5, 0x3800, RZ ;  /* 0x0000380005117810 */ /* 0x000fc40007ffe0ff */
[----:B------:R-:W-:Y:S01]  /*3200*/  IADD3 R33, PT, PT, R5, 0x8000, RZ ;  /* 0x0000800005217810 */ /* 0x000fe20007ffe0ff */
[--C-:B-1----:R-:W-:Y:S01]  /*3210*/  IMAD.WIDE.U32 R12, R19, 0x4, R6.reuse ;  /* 0x00000004130c7825 */ /* 0x102fe200078e0006 */
[----:B------:R-:W-:Y:S01]  /*3220*/  IADD3 R19, PT, PT, R5, 0x4000, RZ ;  /* 0x0000400005137810 */ /* 0x000fe20007ffe0ff */
[----:B------:R0:W-:Y:S02]  /*3230*/  STG.E desc[UR6][R14.64], R46 ;  /* 0x0000002e0e007986 */ /* 0x0001e4000c101906 */
[--C-:B--2---:R-:W-:Y:S01]  /*3240*/  IMAD.WIDE.U32 R2, R21, 0x4, R6.reuse ;  /* 0x0000000415027825 */ /* 0x104fe200078e0006 */
[----:B------:R-:W-:Y:S01]  /*3250*/  IADD3 R21, PT, PT, R5, 0x6800, RZ ;  /* 0x0000680005157810 */ /* 0x000fe20007ffe0ff */
[----:B------:R1:W-:Y:S04]  /*3260*/  STG.E desc[UR6][R12.64], R37 ;  /* 0x000000250c007986 */ /* 0x0003e8000c101906 */
[----:B------:R-:W-:-:S04]  /*3270*/  IMAD.WIDE.U32 R20, R21, 0x4, R6 ;  /* 0x0000000415147825 */ /* 0x000fc800078e0006 */
[----:B0-----:R-:W-:Y:S01]  /*3280*/  IMAD.WIDE.U32 R14, R17, 0x4, R6 ;  /* 0x00000004110e7825 */ /* 0x001fe200078e0006 */
[----:B------:R-:W-:-:S03]  /*3290*/  IADD3 R17, PT, PT, R5, 0x5000, RZ ;  /* 0x0000500005117810 */ /* 0x000fc60007ffe0ff */
[----:B-1----:R-:W-:Y:S01]  /*32a0*/  IMAD.WIDE.U32 R12, R19, 0x4, R6 ;  /* 0x00000004130c7825 */ /* 0x002fe200078e0006 */
[C---:B------:R-:W-:Y:S01]  /*32b0*/  IADD3 R19, PT, PT, R5.reuse, 0x5800, RZ ;  /* 0x0000580005137810 */ /* 0x040fe20007ffe0ff */
[----:B------:R0:W-:Y:S01]  /*32c0*/  STG.E desc[UR6][R14.64], R38 ;  /* 0x000000260e007986 */ /* 0x0001e2000c101906 */
[----:B------:R-:W-:-:S03]  /*32d0*/  IADD3 R37, PT, PT, R5, 0xe800, RZ ;  /* 0x0000e80005257810 */ /* 0x000fc60007ffe0ff */
[----:B------:R1:W-:Y:S02]  /*32e0*/  STG.E desc[UR6][R12.64], R39 ;  /* 0x000000270c007986 */ /* 0x0003e4000c101906 */
[--C-:B------:R-:W-:Y:S02]  /*32f0*/  IMAD.WIDE.U32 R36, R37, 0x4, R6.reuse ;  /* 0x0000000425247825 */ /* 0x100fe400078e0006 */
[----:B------:R2:W-:Y:S02]  /*3300*/  STG.E desc[UR6][R2.64], R40 ;  /* 0x0000002802007986 */ /* 0x0005e4000c101906 */
[----:B0-----:R-:W-:-:S04]  /*3310*/  IMAD.WIDE.U32 R14, R17, 0x4, R6 ;  /* 0x00000004110e7825 */ /* 0x001fc800078e0006 */
[--C-:B------:R-:W-:Y:S01]  /*3320*/  IMAD.WIDE.U32 R16, R19, 0x4, R6.reuse ;  /* 0x0000000413107825 */ /* 0x100fe200078e0006 */
[C---:B------:R-:W-:Y:S01]  /*3330*/  IADD3 R19, PT, PT, R5.reuse, 0x6000, RZ ;  /* 0x0000600005137810 */ /* 0x040fe20007ffe0ff */
[----:B------:R0:W-:Y:S01]  /*3340*/  STG.E desc[UR6][R14.64], R41 ;  /* 0x000000290e007986 */ /* 0x0001e2000c101906 */
[----:B-1----:R-:W-:Y:S01]  /*3350*/  IADD3 R39, PT, PT, R5, 0xf000, RZ ;  /* 0x0000f00005277810 */ /* 0x002fe20007ffe0ff */
[--C-:B------:R-:W-:Y:S01]  /*3360*/  IMAD.WIDE.U32 R12, R23, 0x4, R6.reuse ;  /* 0x00000004170c7825 */ /* 0x100fe200078e0006 */
[----:B------:R-:W-:Y:S01]  /*3370*/  IADD3 R23, PT, PT, R5, 0x9000, RZ ;  /* 0x0000900005177810 */ /* 0x000fe20007ffe0ff */
[----:B------:R1:W-:Y:S02]  /*3380*/  STG.E desc[UR6][R16.64], R42 ;  /* 0x0000002a10007986 */ /* 0x0003e4000c101906 */
[----:B------:R-:W-:-:S04]  /*3390*/  IMAD.WIDE.U32 R18, R19, 0x4, R6 ;  /* 0x0000000413127825 */ /* 0x000fc800078e0006 */
[--C-:B--2---:R-:W-:Y:S01]  /*33a0*/  IMAD.WIDE.U32 R2, R27, 0x4, R6.reuse ;  /* 0x000000041b027825 */ /* 0x104fe200078e0006 */
[----:B------:R2:W-:Y:S01]  /*33b0*/  STG.E desc[UR6][R18.64], R43 ;  /* 0x0000002b12007986 */ /* 0x0005e2000c101906 */
[----:B0-----:R-:W-:Y:S02]  /*33c0*/  IADD3 R41, PT, PT, R5, 0xa000, RZ ;  /* 0x0000a00005297810 */ /* 0x001fe40007ffe0ff */
[--C-:B------:R-:W-:Y:S01]  /*33d0*/  IMAD.WIDE.U32 R14, R33, 0x4, R6.reuse ;  /* 0x00000004210e7825 */ /* 0x100fe200078e0006 */
[C---:B------:R-:W-:Y:S01]  /*33e0*/  IADD3 R33, PT, PT, R5.reuse, 0x9800, RZ ;  /* 0x0000980005217810 */ /* 0x040fe20007ffe0ff */
[----:B------:R0:W-:Y:S01]  /*33f0*/  STG.E desc[UR6][R20.64], R45 ;  /* 0x0000002d14007986 */ /* 0x0001e2000c101906 */
[----:B-1----:R-:W-:Y:S01]  /*3400*/  IADD3 R17, PT, PT, R5, 0x8800, RZ ;  /* 0x0000880005117810 */ /* 0x002fe20007ffe0ff */
[--C-:B------:R-:W-:Y:S01]  /*3410*/  IMAD.WIDE.U32 R40, R41, 0x4, R6.reuse ;  /* 0x0000000429287825 */ /* 0x100fe200078e0006 */
[----:B------:R-:W-:Y:S01]  /*3420*/  IADD3 R27, PT, PT, R5, 0xe000, RZ ;  /* 0x0000e000051b7810 */ /* 0x000fe20007ffe0ff */
[----:B------:R1:W-:Y:S02]  /*3430*/  STG.E desc[UR6][R12.64], R47 ;  /* 0x0000002f0c007986 */ /* 0x0003e4000c101906 */
[--C-:B------:R-:W-:Y:S01]  /*3440*/  IMAD.WIDE.U32 R38, R39, 0x4, R6.reuse ;  /* 0x0000000427267825 */ /* 0x100fe200078e0006 */
[----:B--2---:R-:W-:Y:S01]  /*3450*/  IADD3 R19, PT, PT, R5, 0xa800, RZ ;  /* 0x0000a80005137810 */ /* 0x004fe20007ffe0ff */
[----:B------:R2:W-:Y:S02]  /*3460*/  STG.E desc[UR6][R2.64], R48 ;  /* 0x0000003002007986 */ /* 0x0005e4000c101906 */
[--C-:B------:R-:W-:Y:S01]  /*3470*/  IMAD.WIDE.U32 R42, R33, 0x4, R6.reuse ;  /* 0x00000004212a7825 */ /* 0x100fe200078e0006 */
[----:B0-----:R-:W-:Y:S01]  /*3480*/  IADD3 R21, PT, PT, R5, 0xb800, RZ ;  /* 0x0000b80005157810 */ /* 0x001fe20007ffe0ff */
[----:B------:R0:W-:Y:S02]  /*3490*/  STG.E desc[UR6][R14.64], R49 ;  /* 0x000000310e007986 */ /* 0x0001e4000c101906 */
[----:B------:R-:W-:Y:S01]  /*34a0*/  IMAD.WIDE.U32 R44, R23, 0x4, R6 ;  /* 0x00000004172c7825 */ /* 0x000fe200078e0006 */
[----:B------:R-:W-:-:S03]  /*34b0*/  IADD3 R5, PT, PT, R5, 0xf800, RZ ;  /* 0x0000f80005057810 */ /* 0x000fc60007ffe0ff */
[----:B-1----:R-:W-:-:S04]  /*34c0*/  IMAD.WIDE.U32 R46, R17, 0x4, R6 ;  /* 0x00000004112e7825 */ /* 0x002fc800078e0006 */
[--C-:B--2---:R-:W-:Y:S01]  /*34d0*/  IMAD.WIDE.U32 R2, R19, 0x4, R6.reuse ;  /* 0x0000000413027825 */ /* 0x104fe200078e0006 */
[----:B------:R-:W-:Y:S03]  /*34e0*/  STG.E desc[UR6][R46.64], R53 ;  /* 0x000000352e007986 */ /* 0x000fe6000c101906 */
[--C-:B------:R-:W-:Y:S01]  /*34f0*/  IMAD.WIDE.U32 R12, R35, 0x4, R6.reuse ;  /* 0x00000004230c7825 */ /* 0x100fe200078e0006 */
[----:B------:R-:W-:Y:S03]  /*3500*/  STG.E desc[UR6][R44.64], R0 ;  /* 0x000000002c007986 */ /* 0x000fe6000c101906 */
[--C-:B0-----:R-:W-:Y:S01]  /*3510*/  IMAD.WIDE.U32 R14, R21, 0x4, R6.reuse ;  /* 0x00000004150e7825 */ /* 0x101fe200078e0006 */
[----:B------:R-:W-:Y:S03]  /*3520*/  STG.E desc[UR6][R42.64], R34 ;  /* 0x000000222a007986 */ /* 0x000fe6000c101906 */
[--C-:B------:R-:W-:Y:S01]  /*3530*/  IMAD.WIDE.U32 R16, R51, 0x4, R6.reuse ;  /* 0x0000000433107825 */ /* 0x100fe200078e0006 */
        /* <DEDUP_REMOVED lines=9> */
[----:B------:R-:W-:Y:S01]  /*35d0*/  IMAD.WIDE.U32 R6, R5, 0x4, R6 ;  /* 0x0000000405067825 */ /* 0x000fe200078e0006 */
[----:B------:R-:W-:Y:S04]  /*35e0*/  STG.E desc[UR6][R18.64], R4 ;  /* 0x0000000412007986 */ /* 0x000fe8000c101906 */
[----:B------:R-:W-:Y:S04]  /*35f0*/  STG.E desc[UR6][R20.64], R25 ;  /* 0x0000001914007986 */ /* 0x000fe8000c101906 */
[----:B------:R-:W-:Y:S04]  /*3600*/  STG.E desc[UR6][R22.64], R9 ;  /* 0x0000000916007986 */ /* 0x000fe8000c101906 */
[----:B------:R-:W-:Y:S04]  /*3610*/  STG.E desc[UR6][R26.64], R10 ;  /* 0x0000000a1a007986 */ /* 0x000fe8000c101906 */
[----:B------:R-:W-:Y:S04]  /*3620*/  STG.E desc[UR6][R36.64], R28 ;  /* 0x0000001c24007986 */ /* 0x000fe8000c101906 */
[----:B------:R-:W-:Y:S04]  /*3630*/  STG.E desc[UR6][R38.64], R30 ;  /* 0x0000001e26007986 */ /* 0x000fe8000c101906 */
[----:B------:R-:W-:Y:S01]  /*3640*/  STG.E desc[UR6][R6.64], R32 ;  /* 0x0000002006007986 */ /* 0x000fe2000c101906 */
[----:B------:R-:W-:Y:S05]  /*3650*/  EXIT ;  /* 0x000000000000794d */ /* 0x000fea0003800000 */
.L_x_2:
[----:B------:R-:W-:-:S00]  /*3660*/  BRA `(.L_x_2) ;  /* 0xfffffffc00fc7947 */ /* 0x000fc0000383ffff */
[----:B------:R-:W-:-:S00]  /*3670*/  NOP ;  /* 0x0000000000007918 */ /* 0x000fc00000000000 */
        /* <DEDUP_REMOVED lines=8> */
.L_x_3:


//--------------------- .nv.shared._Z6matmulPfS_S_ii --------------------------
	.section	.nv.shared._Z6matmulPfS_S_ii,"aw",@nobits
	.sectionflags	@""
	.align	4
.nv.shared._Z6matmulPfS_S_ii:
	.zero		3136


//--------------------- .nv.shared.reserved.0     --------------------------
	.section	.nv.shared.reserved.0,"aw",@nobits
	.weak		__nv_reservedSMEM_offset_0_alias
	.size		__nv_reservedSMEM_offset_0_alias, 0, 64
	.other		__nv_reservedSMEM_offset_0_alias,@"STO_CUDA_RESERVED_SHARED STV_DEFAULT"
__nv_reservedSMEM_offset_0_alias:
	.zero		0
	.zero		64


//--------------------- .nv.constant0._Z6matmulPfS_S_ii --------------------------
	.section	.nv.constant0._Z6matmulPfS_S_ii,"a",@progbits
	.sectionflags	@""
	.align	4
.nv.constant0._Z6matmulPfS_S_ii:
	.zero		928


//--------------------- SYMBOLS --------------------------

	.type		.nv.reservedSmem.offset0,@object
	.size		.nv.reservedSmem.offset0,0x4
	.type		.nv.reservedSmem.cap,@object
	.size		.nv.reservedSmem.cap,0x4
